def attn_fwd(
    Q,
    K,
    V,
    Out,
    Lse,
    sm_scale,
    stride_qz,
    stride_qh,
    stride_qm,
    stride_qk,
    stride_kz,
    stride_kh,
    stride_kn,
    stride_kk,
    stride_vz,
    stride_vh,
    stride_vn,
    stride_vk,
    stride_oz,
    stride_oh,
    stride_om,
    stride_ok,
    seqlen_q,
    seqlen_k,
    BLOCK_M: tl.constexpr,
    BLOCK_N: tl.constexpr,
    HEAD_DIM: tl.constexpr,
    CAUSAL: tl.constexpr,
):
    start_m = tl.program_id(0)
    off_hz = tl.program_id(1)
    q_off = off_hz * stride_qh
    k_off = off_hz * stride_kh
    v_off = off_hz * stride_vh
    offs_m = start_m * BLOCK_M + tl.arange(0, BLOCK_M)
    offs_d = tl.arange(0, HEAD_DIM)
    offs_n = tl.arange(0, BLOCK_N)
    q_ptrs = Q + q_off + offs_m[:, None] * stride_qm + offs_d[None, :] * stride_qk
    k_ptrs = K + k_off + offs_d[:, None] * stride_kk + offs_n[None, :] * stride_kn
    v_ptrs = V + v_off + offs_n[:, None] * stride_vn + offs_d[None, :] * stride_vk
    m_i = tl.full([BLOCK_M], float("-inf"), dtype=tl.float32)
    l_i = tl.zeros([BLOCK_M], dtype=tl.float32) + 1.0
    acc = tl.zeros([BLOCK_M, HEAD_DIM], dtype=tl.float32)
    q = tl.load(q_ptrs)
    acc, l_i, m_i = _attn_fwd_inner(
        acc,
        l_i,
        m_i,
        q,
        k_ptrs,
        v_ptrs,
        sm_scale,
        stride_kn,
        stride_vn,
        start_m,
        seqlen_k,
        BLOCK_M,
        BLOCK_N,
        HEAD_DIM,
        CAUSAL,
    )
    acc = acc / l_i[:, None]
    lse = m_i + tl.math.log2(l_i) / 1.4426950408889634
    o_ptrs = (
        Out
        + off_hz * stride_oh
        + offs_m[:, None] * stride_om
        + offs_d[None, :] * stride_ok
    )
    tl.store(o_ptrs, acc.to(Out.dtype.element_ty))
    tl.store(Lse + off_hz * seqlen_q + offs_m, lse)

# config = {"BLOCK_M": 128, "BLOCK_N": 16, "HEAD_DIM": 64, "arch": "sm_100", "causal": true, "dtype": "fp16", "num_stages": 3, "num_warps": 4}
# arch = sm_100


// ===== COMPILED SASS (sm_100a) =====

	.target	sm_100a

	.elftype	@"ET_EXEC"


//--------------------- .note.nv.tkinfo           --------------------------
	.section	.note.nv.tkinfo,"",@"SHT_NOTE"
	.sectionflags	@"SHF_NOTE_NV_TKINFO"
	.tkinfo
        /*0018*/ 	.word	0x00000081
        /*0030*/ 	.string	""
        /*0030*/ 	.string	"ptxas-blackwell"
        /*0030*/ 	.string	"Cuda compilation tools, release 12.9, V12.9.86"
        /*0030*/ 	.string	"Build cuda_12.9.r12.9/compiler.36037853_0"
        /*0030*/ 	.string	"-v  -suppress-debug-info  -lineinfo  -arch sm_100a "



//--------------------- .note.nv.cuver            --------------------------
	.section	.note.nv.cuver,"",@"SHT_NOTE"
	.sectionflags	@"SHF_NOTE_NV_CUVER"
        /*0018*/ 	.short	0x0001
        /*001a*/ 	.short	0x0064
        /*001c*/ 	.short	0x0001
        /*001e*/ 	.short	0x0000
        /*0020*/ 	.short	0x0001
        /*0022*/ 	.short	0x0000


//--------------------- .nv.info                  --------------------------
	.section	.nv.info,"",@"SHT_CUDA_INFO"
	.align	4


	//----- nvinfo : EIATTR_REGCOUNT
	.align		4
        /*0000*/ 	.byte	0x04, 0x2f
        /*0002*/ 	.short	(.L_5 - .L_4)
	.align		4
.L_4:
        /*0004*/ 	.word	index@(attn_fwd)
        /*0008*/ 	.word	0x000000a8


	//----- nvinfo : EIATTR_FRAME_SIZE
	.align		4
.L_5:
        /*000c*/ 	.byte	0x04, 0x11
        /*000e*/ 	.short	(.L_7 - .L_6)
	.align		4
.L_6:
        /*0010*/ 	.word	index@($__internal_2_$__cuda_sm10x_tcgen05_guardrail_trap_unallocated_columns_being_dealloced)
        /*0014*/ 	.word	0x00000000


	//----- nvinfo : EIATTR_FRAME_SIZE
	.align		4
.L_7:
        /*0018*/ 	.byte	0x04, 0x11
        /*001a*/ 	.short	(.L_9 - .L_8)
	.align		4
.L_8:
        /*001c*/ 	.word	index@($__internal_1_$__cuda_sm10x_tcgen05_guardrail_trap_phase_invalid_during_alloc)
        /*0020*/ 	.word	0x00000000


	//----- nvinfo : EIATTR_FRAME_SIZE
	.align		4
.L_9:
        /*0024*/ 	.byte	0x04, 0x11
        /*0026*/ 	.short	(.L_11 - .L_10)
	.align		4
.L_10:
        /*0028*/ 	.word	index@($__internal_0_$__cuda_sm10x_tcgen05_guardrail_trap_col_being_dealloced_not_returned_by_alloc)
        /*002c*/ 	.word	0x00000000


	//----- nvinfo : EIATTR_FRAME_SIZE
	.align		4
.L_11:
        /*0030*/ 	.byte	0x04, 0x11
        /*0032*/ 	.short	(.L_13 - .L_12)
	.align		4
.L_12:
        /*0034*/ 	.word	index@(attn_fwd)
        /*0038*/ 	.word	0x00000000


	//----- nvinfo : EIATTR_MIN_STACK_SIZE
	.align		4
.L_13:
        /*003c*/ 	.byte	0x04, 0x12
        /*003e*/ 	.short	(.L_15 - .L_14)
	.align		4
.L_14:
        /*0040*/ 	.word	index@(attn_fwd)
        /*0044*/ 	.word	0x00000000
.L_15:


//--------------------- .nv.info.attn_fwd         --------------------------
	.section	.nv.info.attn_fwd,"",@"SHT_CUDA_INFO"
	.sectionflags	@""
	.align	4


	//----- nvinfo : EIATTR_CUDA_API_VERSION
	.align		4
        /*0000*/ 	.byte	0x04, 0x37
        /*0002*/ 	.short	(.L_17 - .L_16)
.L_16:
        /*0004*/ 	.word	0x00000081


	//----- nvinfo : EIATTR_KPARAM_INFO
	.align		4
.L_17:
        /*0008*/ 	.byte	0x04, 0x17
        /*000a*/ 	.short	(.L_19 - .L_18)
.L_18:
        /*000c*/ 	.word	0x00000000
        /*0010*/ 	.short	0x0019
        /*0012*/ 	.short	0x0080
        /*0014*/ 	.byte	0x00, 0xf4, 0x21, 0x00


	//----- nvinfo : EIATTR_KPARAM_INFO
	.align		4
.L_19:
        /*0018*/ 	.byte	0x04, 0x17
        /*001a*/ 	.short	(.L_21 - .L_20)
.L_20:
        /*001c*/ 	.word	0x00000000
        /*0020*/ 	.short	0x0018
        /*0022*/ 	.short	0x0078
        /*0024*/ 	.byte	0x00, 0xf4, 0x21, 0x00


	//----- nvinfo : EIATTR_KPARAM_INFO
	.align		4
.L_21:
        /*0028*/ 	.byte	0x04, 0x17
        /*002a*/ 	.short	(.L_23 - .L_22)
.L_22:
        /*002c*/ 	.word	0x00000000
        /*0030*/ 	.short	0x0017
        /*0032*/ 	.short	0x0070
        /*0034*/ 	.byte	0x00, 0xf0, 0x11, 0x00


	//----- nvinfo : EIATTR_KPARAM_INFO
	.align		4
.L_23:
        /*0038*/ 	.byte	0x04, 0x17
        /*003a*/ 	.short	(.L_25 - .L_24)
.L_24:
        /*003c*/ 	.word	0x00000000
        /*0040*/ 	.short	0x0016
        /*0042*/ 	.short	0x006c
        /*0044*/ 	.byte	0x00, 0xf0, 0x11, 0x00


	//----- nvinfo : EIATTR_KPARAM_INFO
	.align		4
.L_25:
        /*0048*/ 	.byte	0x04, 0x17
        /*004a*/ 	.short	(.L_27 - .L_26)
.L_26:
        /*004c*/ 	.word	0x00000000
        /*0050*/ 	.short	0x0015
        /*0052*/ 	.short	0x0068
        /*0054*/ 	.byte	0x00, 0xf0, 0x11, 0x00


	//----- nvinfo : EIATTR_KPARAM_INFO
	.align		4
.L_27:
        /*0058*/ 	.byte	0x04, 0x17
        /*005a*/ 	.short	(.L_29 - .L_28)
.L_28:
        /*005c*/ 	.word	0x00000000
        /*0060*/ 	.short	0x0014
        /*0062*/ 	.short	0x0064
        /*0064*/ 	.byte	0x00, 0xf0, 0x11, 0x00


	//----- nvinfo : EIATTR_KPARAM_INFO
	.align		4
.L_29:
        /*0068*/ 	.byte	0x04, 0x17
        /*006a*/ 	.short	(.L_31 - .L_30)
.L_30:
        /*006c*/ 	.word	0x00000000
        /*0070*/ 	.short	0x0013
        /*0072*/ 	.short	0x0060
        /*0074*/ 	.byte	0x00, 0xf0, 0x11, 0x00


	//----- nvinfo : EIATTR_KPARAM_INFO
	.align		4
.L_31:
        /*0078*/ 	.byte	0x04, 0x17
        /*007a*/ 	.short	(.L_33 - .L_32)
.L_32:
        /*007c*/ 	.word	0x00000000
        /*0080*/ 	.short	0x0012
        /*0082*/ 	.short	0x005c
        /*0084*/ 	.byte	0x00, 0xf0, 0x11, 0x00


	//----- nvinfo : EIATTR_KPARAM_INFO
	.align		4
.L_33:
        /*0088*/ 	.byte	0x04, 0x17
        /*008a*/ 	.short	(.L_35 - .L_34)
.L_34:
        /*008c*/ 	.word	0x00000000
        /*0090*/ 	.short	0x0011
        /*0092*/ 	.short	0x0058
        /*0094*/ 	.byte	0x00, 0xf0, 0x11, 0x00


	//----- nvinfo : EIATTR_KPARAM_INFO
	.align		4
.L_35:
        /*0098*/ 	.byte	0x04, 0x17
        /*009a*/ 	.short	(.L_37 - .L_36)
.L_36:
        /*009c*/ 	.word	0x00000000
        /*00a0*/ 	.short	0x0010
        /*00a2*/ 	.short	0x0054
        /*00a4*/ 	.byte	0x00, 0xf0, 0x11, 0x00


	//----- nvinfo : EIATTR_KPARAM_INFO
	.align		4
.L_37:
        /*00a8*/ 	.byte	0x04, 0x17
        /*00aa*/ 	.short	(.L_39 - .L_38)
.L_38:
        /*00ac*/ 	.word	0x00000000
        /*00b0*/ 	.short	0x000f
        /*00b2*/ 	.short	0x0050
        /*00b4*/ 	.byte	0x00, 0xf0, 0x11, 0x00


	//----- nvinfo : EIATTR_KPARAM_INFO
	.align		4
.L_39:
        /*00b8*/ 	.byte	0x04, 0x17
        /*00ba*/ 	.short	(.L_41 - .L_40)
.L_40:
        /*00bc*/ 	.word	0x00000000
        /*00c0*/ 	.short	0x000e
        /*00c2*/ 	.short	0x004c
        /*00c4*/ 	.byte	0x00, 0xf0, 0x11, 0x00


	//----- nvinfo : EIATTR_KPARAM_INFO
	.align		4
.L_41:
        /*00c8*/ 	.byte	0x04, 0x17
        /*00ca*/ 	.short	(.L_43 - .L_42)
.L_42:
        /*00cc*/ 	.word	0x00000000
        /*00d0*/ 	.short	0x000d
        /*00d2*/ 	.short	0x0048
        /*00d4*/ 	.byte	0x00, 0xf0, 0x11, 0x00


	//----- nvinfo : EIATTR_KPARAM_INFO
	.align		4
.L_43:
        /*00d8*/ 	.byte	0x04, 0x17
        /*00da*/ 	.short	(.L_45 - .L_44)
.L_44:
        /*00dc*/ 	.word	0x00000000
        /*00e0*/ 	.short	0x000c
        /*00e2*/ 	.short	0x0044
        /*00e4*/ 	.byte	0x00, 0xf0, 0x11, 0x00


	//----- nvinfo : EIATTR_KPARAM_INFO
	.align		4
.L_45:
        /*00e8*/ 	.byte	0x04, 0x17
        /*00ea*/ 	.short	(.L_47 - .L_46)
.L_46:
        /*00ec*/ 	.word	0x00000000
        /*00f0*/ 	.short	0x000b
        /*00f2*/ 	.short	0x0040
        /*00f4*/ 	.byte	0x00, 0xf0, 0x11, 0x00


	//----- nvinfo : EIATTR_KPARAM_INFO
	.align		4
.L_47:
        /*00f8*/ 	.byte	0x04, 0x17
        /*00fa*/ 	.short	(.L_49 - .L_48)
.L_48:
        /*00fc*/ 	.word	0x00000000
        /*0100*/ 	.short	0x000a
        /*0102*/ 	.short	0x003c
        /*0104*/ 	.byte	0x00, 0xf0, 0x11, 0x00


	//----- nvinfo : EIATTR_KPARAM_INFO
	.align		4
.L_49:
        /*0108*/ 	.byte	0x04, 0x17
        /*010a*/ 	.short	(.L_51 - .L_50)
.L_50:
        /*010c*/ 	.word	0x00000000
        /*0110*/ 	.short	0x0009
        /*0112*/ 	.short	0x0038
        /*0114*/ 	.byte	0x00, 0xf0, 0x11, 0x00


	//----- nvinfo : EIATTR_KPARAM_INFO
	.align		4
.L_51:
        /*0118*/ 	.byte	0x04, 0x17
        /*011a*/ 	.short	(.L_53 - .L_52)
.L_52:
        /*011c*/ 	.word	0x00000000
        /*0120*/ 	.short	0x0008
        /*0122*/ 	.short	0x0034
        /*0124*/ 	.byte	0x00, 0xf0, 0x11, 0x00


	//----- nvinfo : EIATTR_KPARAM_INFO
	.align		4
.L_53:
        /*0128*/ 	.byte	0x04, 0x17
        /*012a*/ 	.short	(.L_55 - .L_54)
.L_54:
        /*012c*/ 	.word	0x00000000
        /*0130*/ 	.short	0x0007
        /*0132*/ 	.short	0x0030
        /*0134*/ 	.byte	0x00, 0xf0, 0x11, 0x00


	//----- nvinfo : EIATTR_KPARAM_INFO
	.align		4
.L_55:
        /*0138*/ 	.byte	0x04, 0x17
        /*013a*/ 	.short	(.L_57 - .L_56)
.L_56:
        /*013c*/ 	.word	0x00000000
        /*0140*/ 	.short	0x0006
        /*0142*/ 	.short	0x002c
        /*0144*/ 	.byte	0x00, 0xf0, 0x11, 0x00


	//----- nvinfo : EIATTR_KPARAM_INFO
	.align		4
.L_57:
        /*0148*/ 	.byte	0x04, 0x17
        /*014a*/ 	.short	(.L_59 - .L_58)
.L_58:
        /*014c*/ 	.word	0x00000000
        /*0150*/ 	.short	0x0005
        /*0152*/ 	.short	0x0028
        /*0154*/ 	.byte	0x00, 0xf0, 0x11, 0x00


	//----- nvinfo : EIATTR_KPARAM_INFO
	.align		4
.L_59:
        /*0158*/ 	.byte	0x04, 0x17
        /*015a*/ 	.short	(.L_61 - .L_60)
.L_60:
        /*015c*/ 	.word	0x00000000
        /*0160*/ 	.short	0x0004
        /*0162*/ 	.short	0x0020
        /*0164*/ 	.byte	0x00, 0xf4, 0x21, 0x00


	//----- nvinfo : EIATTR_KPARAM_INFO
	.align		4
.L_61:
        /*0168*/ 	.byte	0x04, 0x17
        /*016a*/ 	.short	(.L_63 - .L_62)
.L_62:
        /*016c*/ 	.word	0x00000000
        /*0170*/ 	.short	0x0003
        /*0172*/ 	.short	0x0018
        /*0174*/ 	.byte	0x00, 0xf4, 0x21, 0x00


	//----- nvinfo : EIATTR_KPARAM_INFO
	.align		4
.L_63:
        /*0178*/ 	.byte	0x04, 0x17
        /*017a*/ 	.short	(.L_65 - .L_64)
.L_64:
        /*017c*/ 	.word	0x00000000
        /*0180*/ 	.short	0x0002
        /*0182*/ 	.short	0x0010
        /*0184*/ 	.byte	0x00, 0xf4, 0x21, 0x00


	//----- nvinfo : EIATTR_KPARAM_INFO
	.align		4
.L_65:
        /*0188*/ 	.byte	0x04, 0x17
        /*018a*/ 	.short	(.L_67 - .L_66)
.L_66:
        /*018c*/ 	.word	0x00000000
        /*0190*/ 	.short	0x0001
        /*0192*/ 	.short	0x0008
        /*0194*/ 	.byte	0x00, 0xf4, 0x21, 0x00


	//----- nvinfo : EIATTR_KPARAM_INFO
	.align		4
.L_67:
        /*0198*/ 	.byte	0x04, 0x17
        /*019a*/ 	.short	(.L_69 - .L_68)
.L_68:
        /*019c*/ 	.word	0x00000000
        /*01a0*/ 	.short	0x0000
        /*01a2*/ 	.short	0x0000
        /*01a4*/ 	.byte	0x00, 0xf4, 0x21, 0x00


	//----- nvinfo : EIATTR_AT_ENTRY_FRAGMENTS
	.align		4
.L_69:
        /*01a8*/ 	.byte	0x04, 0x4f
        /*01aa*/ 	.short	(.L_71 - .L_70)


	//   ....[0]....
.L_70:
        /*01ac*/ 	.word	0x00000004


	//----- nvinfo : EIATTR_RESERVED_SMEM_USED
	.align		4
.L_71:
        /*01b0*/ 	.byte	0x01, 0x41
	.zero		2


	//----- nvinfo : EIATTR_SPARSE_MMA_MASK
	.align		4
        /*01b4*/ 	.byte	0x03, 0x50
        /*01b6*/ 	.short	0x0000


	//----- nvinfo : EIATTR_TCGEN05_1CTA_USED
	.align		4
        /*01b8*/ 	.byte	0x01, 0x51
	.zero		2


	//----- nvinfo : EIATTR_MAXREG_COUNT
	.align		4
        /*01bc*/ 	.byte	0x03, 0x1b
        /*01be*/ 	.short	0x00ff


	//----- nvinfo : EIATTR_NUM_BARRIERS
	.align		4
        /*01c0*/ 	.byte	0x02, 0x4c
        /*01c2*/ 	.byte	0x01
	.zero		1


	//----- nvinfo : EIATTR_INT_WARP_WIDE_INSTR_OFFSETS
	.align		4
        /*01c4*/ 	.byte	0x04, 0x31
        /*01c6*/ 	.short	(.L_73 - .L_72)


	//   ....[0]....
.L_72:
        /*01c8*/ 	.word	0x00001a80


	//   ....[1]....
        /*01cc*/ 	.word	0x00001a90


	//   ....[2]....
        /*01d0*/ 	.word	0x00002050


	//   ....[3]....
        /*01d4*/ 	.word	0x00002230


	//   ....[4]....
        /*01d8*/ 	.word	0x00003a30


	//   ....[5]....
        /*01dc*/ 	.word	0x00007890


	//   ....[6]....
        /*01e0*/ 	.word	0x000078e0


	//----- nvinfo : EIATTR_COOP_GROUP_MASK_REGIDS
	.align		4
.L_73:
        /*01e4*/ 	.byte	0x04, 0x29
        /*01e6*/ 	.short	(.L_75 - .L_74)


	//   ....[0]....
.L_74:
        /*01e8*/ 	.word	0xffffffff


	//   ....[1]....
        /*01ec*/ 	.word	0xffffffff


	//   ....[2]....
        /*01f0*/ 	.word	0xffffffff


	//   ....[3]....
        /*01f4*/ 	.word	0xffffffff


	//----- nvinfo : EIATTR_COOP_GROUP_INSTR_OFFSETS
	.align		4
.L_75:
        /*01f8*/ 	.byte	0x04, 0x28
        /*01fa*/ 	.short	(.L_77 - .L_76)


	//   ....[0]....
.L_76:
        /*01fc*/ 	.word	0x00000050


	//   ....[1]....
        /*0200*/ 	.word	0x00000310


	//   ....[2]....
        /*0204*/ 	.word	0x00007720


	//   ....[3]....
        /*0208*/ 	.word	0x00007990


	//----- nvinfo : EIATTR_VRC_CTA_INIT_COUNT
	.align		4
.L_77:
        /*020c*/ 	.byte	0x02, 0x4a
        /*020e*/ 	.byte	0x80
	.zero		1


	//----- nvinfo : EIATTR_MBARRIER_INSTR_OFFSETS
	.align		4
        /*0210*/ 	.byte	0x04, 0x39
        /*0212*/ 	.short	(.L_79 - .L_78)


	//   ....[0]....
.L_78:
        /*0214*/ 	.word	0x00001f80
        /*0218*/ 	.word	0x000000ff
        /*021c*/ 	.word	0x00005800
        /*0220*/ 	.short	0x0100
        /*0222*/ 	.byte	0x09
	.zero		1


	//   ....[1]....
        /*0224*/ 	.word	0x00002210
        /*0228*/ 	.word	0x000000ff
        /*022c*/ 	.word	0x00005808
        /*0230*/ 	.short	0x0100
        /*0232*/ 	.byte	0x09
	.zero		1


	//   ....[2]....
        /*0234*/ 	.word	0x000024b0
        /*0238*/ 	.word	0x000000ff
        /*023c*/ 	.word	0x00004800
        /*0240*/ 	.short	0x0100
        /*0242*/ 	.byte	0x09
	.zero		1


	//   ....[3]....
        /*0244*/ 	.word	0x00002710
        /*0248*/ 	.word	0x000000ff
        /*024c*/ 	.word	0x00004800
        /*0250*/ 	.short	0x010a
        /*0252*/ 	.byte	0x09
	.zero		1


	//   ....[4]....
        /*0254*/ 	.word	0x00002760
        /*0258*/ 	.word	0x000000ff
        /*025c*/ 	.word	0x00004800
        /*0260*/ 	.short	0x0108
        /*0262*/ 	.byte	0x09
	.zero		1


	//   ....[5]....
        /*0264*/ 	.word	0x00003af0
        /*0268*/ 	.word	0x000000ff
        /*026c*/ 	.word	0x00005810
        /*0270*/ 	.short	0x0100
        /*0272*/ 	.byte	0x09
	.zero		1


	//   ....[6]....
        /*0274*/ 	.word	0x00003c50
        /*0278*/ 	.word	0x000000ff
        /*027c*/ 	.word	0x00005810
        /*0280*/ 	.short	0x010a
        /*0282*/ 	.byte	0x09
	.zero		1


	//   ....[7]....
        /*0284*/ 	.word	0x00003cd0
        /*0288*/ 	.word	0x000000ff
        /*028c*/ 	.word	0x00005810
        /*0290*/ 	.short	0x0108
        /*0292*/ 	.byte	0x09
	.zero		1


	//   ....[8]....
        /*0294*/ 	.word	0x00003cf0
        /*0298*/ 	.word	0x000000ff
        /*029c*/ 	.word	0x00000000
        /*02a0*/ 	.short	0x010a
        /*02a2*/ 	.byte	0x1e
	.zero		1


	//   ....[9]....
        /*02a4*/ 	.word	0x00005110
        /*02a8*/ 	.word	0x000000ff
        /*02ac*/ 	.word	0x00000000
        /*02b0*/ 	.short	0x010a
        /*02b2*/ 	.byte	0x1e
	.zero		1


	//   ....[10]....
        /*02b4*/ 	.word	0x00005250
        /*02b8*/ 	.word	0x000000ff
        /*02bc*/ 	.word	0x00005800
        /*02c0*/ 	.short	0x0108
        /*02c2*/ 	.byte	0x09
	.zero		1


	//   ....[11]....
        /*02c4*/ 	.word	0x000053d0
        /*02c8*/ 	.word	0x000000ff
        /*02cc*/ 	.word	0x00005808
        /*02d0*/ 	.short	0x0108
        /*02d2*/ 	.byte	0x09
	.zero		1


	//   ....[12]....
        /*02d4*/ 	.word	0x000079b0
        /*02d8*/ 	.word	0x000000ff
        /*02dc*/ 	.word	0x00004800
        /*02e0*/ 	.short	0x010a
        /*02e2*/ 	.byte	0x09
	.zero		1


	//   ....[13]....
        /*02e4*/ 	.word	0x000079e0
        /*02e8*/ 	.word	0x000000ff
        /*02ec*/ 	.word	0x00005810
        /*02f0*/ 	.short	0x010a
        /*02f2*/ 	.byte	0x09
	.zero		1


	//   ....[14]....
        /*02f4*/ 	.word	0x00007a10
        /*02f8*/ 	.word	0x000000ff
        /*02fc*/ 	.word	0x00000000
        /*0300*/ 	.short	0x010a
        /*0302*/ 	.byte	0x1e
	.zero		1


	//   ....[15]....
        /*0304*/ 	.word	0x00007a40
        /*0308*/ 	.word	0x000000ff
        /*030c*/ 	.word	0x00000000
        /*0310*/ 	.short	0x010a
        /*0312*/ 	.byte	0x1e
	.zero		1


	//----- nvinfo : EIATTR_NUM_MBARRIERS
	.align		4
.L_79:
        /*0314*/ 	.byte	0x03, 0x38
        /*0316*/ 	.short	0xffff


	//----- nvinfo : EIATTR_EXIT_INSTR_OFFSETS
	.align		4
        /*0318*/ 	.byte	0x04, 0x1c
        /*031a*/ 	.short	(.L_81 - .L_80)


	//   ....[0]....
.L_80:
        /*031c*/ 	.word	0x000079a0


	//----- nvinfo : EIATTR_REQNTID
	.align		4
.L_81:
        /*0320*/ 	.byte	0x04, 0x10
        /*0322*/ 	.short	(.L_83 - .L_82)
.L_82:
        /*0324*/ 	.word	0x00000080
        /*0328*/ 	.word	0x00000001
        /*032c*/ 	.word	0x00000001


	//----- nvinfo : EIATTR_CRS_STACK_SIZE
	.align		4
.L_83:
        /*0330*/ 	.byte	0x04, 0x1e
        /*0332*/ 	.short	(.L_85 - .L_84)
.L_84:
        /*0334*/ 	.word	0x00000000


	//----- nvinfo : EIATTR_CBANK_PARAM_SIZE
	.align		4
.L_85:
        /*0338*/ 	.byte	0x03, 0x19
        /*033a*/ 	.short	0x0088


	//----- nvinfo : EIATTR_PARAM_CBANK
	.align		4
        /*033c*/ 	.byte	0x04, 0x0a
        /*033e*/ 	.short	(.L_87 - .L_86)
	.align		4
.L_86:
        /*0340*/ 	.word	index@(.nv.constant0.attn_fwd)
        /*0344*/ 	.short	0x0380
        /*0346*/ 	.short	0x0088


	//----- nvinfo : EIATTR_SW_WAR
	.align		4
.L_87:
        /*0348*/ 	.byte	0x04, 0x36
        /*034a*/ 	.short	(.L_89 - .L_88)
.L_88:
        /*034c*/ 	.word	0x00000008
.L_89:


//--------------------- .nv.compat                --------------------------
	.section	.nv.compat,"",@"SHT_CUDA_COMPAT_INFO"
	.align	4
        /*0000*/ 	.byte	0x02, 0x02, 0x02, 0x00, 0x02, 0x05, 0x05, 0x00, 0x02, 0x03, 0x00, 0x00, 0x02, 0x06, 0x01, 0x00


//--------------------- .nv.callgraph             --------------------------
	.section	.nv.callgraph,"",@"SHT_CUDA_CALLGRAPH"
	.align	4
	.sectionentsize	8
	.align		4
        /*0000*/ 	.word	0x00000000
	.align		4
        /*0004*/ 	.word	0xffffffff
	.align		4
        /*0008*/ 	.word	0x00000000
	.align		4
        /*000c*/ 	.word	0xfffffffe
	.align		4
        /*0010*/ 	.word	0x00000000
	.align		4
        /*0014*/ 	.word	0xfffffffd
	.align		4
        /*0018*/ 	.word	0x00000000
	.align		4
        /*001c*/ 	.word	0xfffffffc


//--------------------- .nv.constant4             --------------------------
	.section	.nv.constant4,"a",@progbits
	.align	8
	.align		8
.nv.constant4:
        /*0000*/ 	.dword	_$_str


//--------------------- .text.attn_fwd            --------------------------
	.section	.text.attn_fwd,"ax",@progbits
	.align	128
        .global         attn_fwd
        .type           attn_fwd,@function
        .size           attn_fwd,(.L_x_31 - attn_fwd)
        .other          attn_fwd,@"STO_CUDA_ENTRY STV_DEFAULT"
attn_fwd:
.text.attn_fwd:
[----:B------:R-:W0:Y:S01]  /*0000*/  LDC R1, c[0x0][0x37c] ;  /* 0x0000df00ff017b82 */ /* 0x000e220000000800 */
[----:B------:R-:W1:Y:S02]  /*0010*/  S2R R2, SR_TID.X ;  /* 0x0000000000027919 */ /* 0x000e640000002100 */
[----:B-1----:R-:W-:-:S13]  /*0020*/  ISETP.GE.U32.AND P5, PT, R2, 0x20, PT ;  /* 0x000000200200780c */ /* 0x002fda0003fa6070 */
[----:B------:R-:W-:Y:S05]  /*0030*/  @P5 BRA `(.L_x_0) ;  /* 0x0000000000b85947 */ /* 0x000fea0003800000 */
[----:B------:R-:W1:Y:S01]  /*0040*/  S2UR UR6, SR_CgaCtaId ;  /* 0x00000000000679c3 */ /* 0x000e620000008800 */
[----:B------:R-:W-:Y:S01]  /*0050*/  NOP ;  /* 0x0000000000007918 */ /* 0x000fe20000000000 */
[----:B------:R-:W-:Y:S02]  /*0060*/  UMOV UR4, 0x40 ;  /* 0x0000004000047882 */ /* 0x000fe40000000000 */
[----:B-1----:R-:W-:-:S09]  /*0070*/  ULEA UR4, UR6, UR4, 0x18 ;  /* 0x0000000406047291 */ /* 0x002fd2000f8ec0ff */
[----:B------:R-:W1:Y:S01]  /*0080*/  LDS.U8 R0, [UR4] ;  /* 0x00000004ff007984 */ /* 0x000e620008000000 */
[----:B------:R-:W-:Y:S02]  /*0090*/  UMOV UR4, 0x400 ;  /* 0x0000040000047882 */ /* 0x000fe40000000000 */
[----:B------:R-:W-:Y:S01]  /*00a0*/  ULEA UR4, UR6, UR4, 0x18 ;  /* 0x0000000406047291 */ /* 0x000fe2000f8ec0ff */
[----:B-1----:R-:W-:-:S13]  /*00b0*/  ISETP.NE.AND P0, PT, R0, RZ, PT ;  /* 0x000000ff0000720c */ /* 0x002fda0003f05270 */
[----:B------:R-:W-:Y:S05]  /*00c0*/  @P0 BRA `(.L_x_1) ;  /* 0x00000000007c0947 */ /* 0x000fea0003800000 */
[----:B------:R-:W-:-:S13]  /*00d0*/  ELECT P0, URZ, PT ;  /* 0x0000000000ff782f */ /* 0x000fda0003800000 */
[----:B------:R-:W-:Y:S05]  /*00e0*/  @!P0 BRA `(.L_x_2) ;  /* 0x0000000000848947 */ /* 0x000fea0003800000 */
[----:B------:R-:W-:Y:S01]  /*00f0*/  UMOV UR5, 0x4 ;  /* 0x0000000400057882 */ /* 0x000fe20000000000 */
[----:B------:R-:W-:Y:S01]  /*0100*/  HFMA2 R5, -RZ, RZ, 0, 5.9604644775390625e-08 ;  /* 0x00000001ff057431 */ /* 0x000fe200000001ff */
[----:B------:R-:W-:-:S03]  /*0110*/  MOV R3, 0xf ;  /* 0x0000000f00037802 */ /* 0x000fc60000000f00 */
[----:B------:R-:W-:Y:S04]  /*0120*/  DEPBAR.LE SB1, 0x36 ;  /* 0x00009d800000791a */ /* 0x000fe80000000000 */
[----:B------:R-:W1:Y:S02]  /*0130*/  UTCATOMSWS.FIND_AND_SET.ALIGN UP0, UR5, UR5 ;  /* 0x00000005000575e3 */ /* 0x000e640008000800 */
[----:B-1----:R-:W-:-:S04]  /*0140*/  PLOP3.LUT P0, PT, PT, PT, UP0, 0x80, 0x8 ;  /* 0x000000000008781c */ /* 0x002fc80003f0f008 */
[----:B------:R-:W-:-:S04]  /*0150*/  SEL R0, RZ, 0xffffffff, !P0 ;  /* 0xffffffffff007807 */ /* 0x000fc80004000000 */
[----:B------:R-:W-:Y:S02]  /*0160*/  ISETP.NE.AND P0, PT, R0, RZ, PT ;  /* 0x000000ff0000720c */ /* 0x000fe40003f05270 */
[----:B------:R-:W-:-:S11]  /*0170*/  MOV R0, UR5 ;  /* 0x0000000500007c02 */ /* 0x000fd60008000f00 */
[----:B------:R-:W-:Y:S05]  /*0180*/  @P0 BRA `(.L_x_3) ;  /* 0x0000000000240947 */ /* 0x000fea0003800000 */
.L_x_4:
[----:B------:R-:W-:Y:S05]  /*0190*/  NANOSLEEP 0x64 ;  /* 0x000000640000795d */ /* 0x000fea0003800000 */
[----:B------:R-:W-:-:S05]  /*01a0*/  UMOV UR5, 0x4 ;  /* 0x0000000400057882 */ /* 0x000fca0000000000 */
[----:B------:R-:W-:Y:S04]  /*01b0*/  DEPBAR.LE SB1, 0x36 ;  /* 0x00009d800000791a */ /* 0x000fe80000000000 */
[----:B------:R-:W1:Y:S02]  /*01c0*/  UTCATOMSWS.FIND_AND_SET.ALIGN UP0, UR5, UR5 ;  /* 0x00000005000575e3 */ /* 0x000e640008000800 */
[----:B-1----:R-:W-:-:S04]  /*01d0*/  PLOP3.LUT P0, PT, PT, PT, UP0, 0x80, 0x8 ;  /* 0x000000000008781c */ /* 0x002fc80003f0f008 */
[----:B------:R-:W-:-:S04]  /*01e0*/  SEL R0, RZ, 0xffffffff, !P0 ;  /* 0xffffffffff007807 */ /* 0x000fc80004000000 */
[----:B------:R-:W-:Y:S02]  /*01f0*/  ISETP.NE.AND P0, PT, R0, RZ, PT ;  /* 0x000000ff0000720c */ /* 0x000fe40003f05270 */
[----:B------:R-:W-:-:S11]  /*0200*/  MOV R0, UR5 ;  /* 0x0000000500007c02 */ /* 0x000fd60008000f00 */
[----:B------:R-:W-:Y:S05]  /*0210*/  @!P0 BRA `(.L_x_4) ;  /* 0xfffffffc00dc8947 */ /* 0x000fea000383ffff */
.L_x_3:
[C---:B------:R-:W-:Y:S01]  /*0220*/  IADD3 R4, PT, PT, R0.reuse, 0x10, RZ ;  /* 0x0000001000047810 */ /* 0x040fe20007ffe0ff */
[----:B------:R-:W-:Y:S01]  /*0230*/  UMOV UR5, 0x50 ;  /* 0x0000005000057882 */ /* 0x000fe20000000000 */
[----:B------:R-:W-:Y:S01]  /*0240*/  SHF.L.U32 R3, R3, R0, RZ ;  /* 0x0000000003037219 */ /* 0x000fe200000006ff */
[----:B------:R-:W-:Y:S01]  /*0250*/  ULEA UR5, UR6, UR5, 0x18 ;  /* 0x0000000506057291 */ /* 0x000fe2000f8ec0ff */
[----:B------:R-:W-:Y:S02]  /*0260*/  SHF.L.U32 R4, R5, R4, RZ ;  /* 0x0000000405047219 */ /* 0x000fe400000006ff */
[----:B------:R-:W-:Y:S02]  /*0270*/  SHF.L.U32 R0, R0, 0x5, RZ ;  /* 0x0000000500007819 */ /* 0x000fe400000006ff */
[----:B------:R-:W-:-:S05]  /*0280*/  LOP3.LUT R3, R4, R3, RZ, 0xfc, !PT ;  /* 0x0000000304037212 */ /* 0x000fca00078efcff */
[----:B------:R1:W-:Y:S04]  /*0290*/  ATOMS.OR RZ, [UR5], R3 ;  /* 0x00000003ffff798c */ /* 0x0003e8000b000005 */
[----:B------:R1:W-:Y:S01]  /*02a0*/  STS [UR4], R0 ;  /* 0x00000000ff007988 */ /* 0x0003e20008000804 */
[----:B------:R-:W-:Y:S05]  /*02b0*/  BRA `(.L_x_2) ;  /* 0x0000000000107947 */ /* 0x000fea0003800000 */
.L_x_1:
[----:B------:R-:W-:Y:S02]  /*02c0*/  MOV R0, 0xffffffff ;  /* 0xffffffff00007802 */ /* 0x000fe40000000f00 */
[----:B------:R-:W-:-:S03]  /*02d0*/  MOV R4, 0x300 ;  /* 0x0000030000047802 */ /* 0x000fc60000000f00 */
[----:B------:R1:W-:Y:S04]  /*02e0*/  STS [UR4], R0 ;  /* 0x00000000ff007988 */ /* 0x0003e80008000804 */
[----:B01----:R-:W-:Y:S05]  /*02f0*/  CALL.REL.NOINC `($__internal_1_$__cuda_sm10x_tcgen05_guardrail_trap_phase_invalid_during_alloc) ;  /* 0x0000007400e87944 */ /* 0x003fea0003c00000 */
.L_x_2:
[----:B------:R-:W-:Y:S05]  /*0300*/  WARPSYNC.ALL ;  /* 0x0000000000007948 */ /* 0x000fea0003800000 */
[----:B------:R-:W-:Y:S01]  /*0310*/  NOP ;  /* 0x0000000000007918 */ /* 0x000fe20000000000 */
.L_x_0:
[----:B------:R-:W2:Y:S01]  /*0320*/  S2R R73, SR_CTAID.X ;  /* 0x0000000000497919 */ /* 0x000ea20000002500 */
[----:B------:R-:W3:Y:S01]  /*0330*/  S2UR UR8, SR_CTAID.Y ;  /* 0x00000000000879c3 */ /* 0x000ee20000002600 */
[----:B------:R-:W3:Y:S01]  /*0340*/  LDCU.64 UR4, c[0x0][0x3b0] ;  /* 0x00007600ff0477ac */ /* 0x000ee20008000a00 */
[----:B------:R-:W-:Y:S01]  /*0350*/  UMOV UR9, 0x400 ;  /* 0x0000040000097882 */ /* 0x000fe20000000000 */
[----:B------:R-:W4:Y:S05]  /*0360*/  LDCU.64 UR28, c[0x0][0x358] ;  /* 0x00006b00ff1c77ac */ /* 0x000f2a0008000a00 */
[----:B------:R-:W1:Y:S08]  /*0370*/  LDC.64 R6, c[0x0][0x380] ;  /* 0x0000e000ff067b82 */ /* 0x000e700000000a00 */
[----:B------:R-:W0:Y:S01]  /*0380*/  LDC R121, c[0x0][0x3b8] ;  /* 0x0000ee00ff797b82 */ /* 0x000e220000000800 */
[----:B---3--:R-:W-:-:S07]  /*0390*/  UIMAD UR4, UR8, UR4, URZ ;  /* 0x00000004080472a4 */ /* 0x008fce000f8e02ff */
[----:B------:R-:W3:Y:S01]  /*03a0*/  S2UR UR6, SR_CgaCtaId ;  /* 0x00000000000679c3 */ /* 0x000ee20000008800 */
[----:B------:R-:W-:Y:S01]  /*03b0*/  USHF.L.U32 UR7, UR4, 0x1, URZ ;  /* 0x0000000104077899 */ /* 0x000fe200080006ff */
[----:B--2---:R-:W-:-:S04]  /*03c0*/  SHF.L.U32 R73, R73, 0x7, RZ ;  /* 0x0000000749497819 */ /* 0x004fc800000006ff */
[----:B-1----:R-:W-:-:S05]  /*03d0*/  LOP3.LUT R0, R73, 0x7f, R2, 0xf8, !PT ;  /* 0x0000007f49007812 */ /* 0x002fca00078ef802 */
[----:B------:R-:W-:Y:S01]  /*03e0*/  IMAD R3, R0, UR5, RZ ;  /* 0x0000000500037c24 */ /* 0x000fe2000f8e02ff */
[----:B------:R-:W-:Y:S01]  /*03f0*/  UIMAD.WIDE UR4, UR4, 0x2, URZ ;  /* 0x00000002040478a5 */ /* 0x000fe2000f8e02ff */
[----:B0-----:R-:W-:Y:S02]  /*0400*/  SHF.L.U32 R13, R121, 0x4, RZ ;  /* 0x00000004790d7819 */ /* 0x001fe400000006ff */
[C---:B------:R-:W-:Y:S01]  /*0410*/  IMAD.HI R4, R3.reuse, 0x2, RZ ;  /* 0x0000000203047827 */ /* 0x040fe200078e02ff */
[----:B------:R-:W-:Y:S02]  /*0420*/  SHF.L.U32 R123, R3, 0x1, RZ ;  /* 0x00000001037b7819 */ /* 0x000fe400000006ff */
[----:B------:R-:W-:Y:S02]  /*0430*/  SHF.L.U32 R9, R121, 0x3, RZ ;  /* 0x0000000379097819 */ /* 0x000fe400000006ff */
[----:B------:R-:W-:Y:S01]  /*0440*/  IADD3 R122, P0, P1, R123, UR7, R6 ;  /* 0x000000077b7a7c10 */ /* 0x000fe2000f91e006 */
[----:B------:R-:W-:-:S02]  /*0450*/  IMAD R21, R121, 0x14, RZ ;  /* 0x0000001479157824 */ /* 0x000fc400078e02ff */
[C---:B------:R-:W-:Y:S01]  /*0460*/  IMAD R19, R121.reuse, 0xa, RZ ;  /* 0x0000000a79137824 */ /* 0x040fe200078e02ff */
[----:B------:R-:W-:Y:S01]  /*0470*/  IADD3.X R123, PT, PT, R4, UR5, R7, P0, P1 ;  /* 0x00000005047b7c10 */ /* 0x000fe200087e2407 */
[C---:B------:R-:W-:Y:S01]  /*0480*/  IMAD R17, R121.reuse, 0x50, RZ ;  /* 0x0000005079117824 */ /* 0x040fe200078e02ff */
[CC--:B------:R-:W-:Y:S01]  /*0490*/  LEA R12, P3, R121.reuse, R122.reuse, 0x5 ;  /* 0x0000007a790c7211 */ /* 0x0c0fe200078628ff */
[C---:B------:R-:W-:Y:S01]  /*04a0*/  IMAD R11, R121.reuse, 0x6, RZ ;  /* 0x00000006790b7824 */ /* 0x040fe200078e02ff */
[CC--:B------:R-:W-:Y:S01]  /*04b0*/  LEA R8, P6, R121.reuse, R122.reuse, 0x4 ;  /* 0x0000007a79087211 */ /* 0x0c0fe200078c20ff */
[----:B------:R-:W-:Y:S01]  /*04c0*/  IMAD R27, R121, 0x60, RZ ;  /* 0x00000060791b7824 */ /* 0x000fe200078e02ff */
[-C--:B------:R-:W-:Y:S01]  /*04d0*/  LEA.HI.X.SX32 R13, R13, R123.reuse, 0x1, P3 ;  /* 0x0000007b0d0d7211 */ /* 0x080fe200018f0eff */
[----:B------:R-:W-:Y:S01]  /*04e0*/  IMAD R25, R121, 0x28, RZ ;  /* 0x0000002879197824 */ /* 0x000fe200078e02ff */
[-C--:B------:R-:W-:Y:S01]  /*04f0*/  IADD3 R18, P3, PT, R21, R122.reuse, RZ ;  /* 0x0000007a15127210 */ /* 0x080fe20007f7e0ff */
[----:B------:R-:W-:Y:S01]  /*0500*/  IMAD R35, R121, 0x30, RZ ;  /* 0x0000003079237824 */ /* 0x000fe200078e02ff */
[----:B------:R-:W-:Y:S01]  /*0510*/  LEA.HI.X.SX32 R9, R9, R123, 0x1, P6 ;  /* 0x0000007b09097211 */ /* 0x000fe200030f0eff */
[C---:B------:R-:W-:Y:S01]  /*0520*/  IMAD R31, R121.reuse, 0x18, RZ ;  /* 0x00000018791f7824 */ /* 0x040fe200078e02ff */
[C---:B------:R-:W-:Y:S01]  /*0530*/  SHF.L.U32 R15, R121.reuse, 0x5, RZ ;  /* 0x00000005790f7819 */ /* 0x040fe200000006ff */
[C---:B------:R-:W-:Y:S01]  /*0540*/  IMAD R45, R121.reuse, 0x38, RZ ;  /* 0x00000038792d7824 */ /* 0x040fe200078e02ff */
[C---:B------:R-:W-:Y:S01]  /*0550*/  LEA R5, R121.reuse, R121, 0x2 ;  /* 0x0000007979057211 */ /* 0x040fe200078e10ff */
[C---:B------:R-:W-:Y:S01]  /*0560*/  IMAD R29, R121.reuse, 0xc, RZ ;  /* 0x0000000c791d7824 */ /* 0x040fe200078e02ff */
[CC--:B------:R-:W-:Y:S01]  /*0570*/  LEA R14, P1, R121.reuse, R122.reuse, 0x6 ;  /* 0x0000007a790e7211 */ /* 0x0c0fe200078230ff */
[----:B------:R-:W-:Y:S01]  /*0580*/  IMAD R39, R121, 0x1c, RZ ;  /* 0x0000001c79277824 */ /* 0x000fe200078e02ff */
[-C--:B------:R-:W-:Y:S01]  /*0590*/  IADD3 R16, P6, PT, R19, R122.reuse, RZ ;  /* 0x0000007a13107210 */ /* 0x080fe20007fde0ff */
[----:B------:R-:W-:Y:S01]  /*05a0*/  IMAD R37, R121, 0xe, RZ ;  /* 0x0000000e79257824 */ /* 0x000fe200078e02ff */
[-C--:B------:R-:W-:Y:S01]  /*05b0*/  IADD3 R4, P0, PT, R17, R122.reuse, RZ ;  /* 0x0000007a11047210 */ /* 0x080fe20007f1e0ff */
[----:B------:R-:W-:Y:S01]  /*05c0*/  IMAD R10, R121, 0x70, RZ ;  /* 0x00000070790a7824 */ /* 0x000fe200078e02ff */
[----:B------:R-:W-:Y:S01]  /*05d0*/  LEA.HI.X.SX32 R19, R19, R123, 0x1, P3 ;  /* 0x0000007b13137211 */ /* 0x000fe200018f0eff */
[C---:B------:R-:W-:Y:S01]  /*05e0*/  IMAD R22, R121.reuse, 0x7e, RZ ;  /* 0x0000007e79167824 */ /* 0x040fe200078e02ff */
[----:B------:R-:W-:Y:S01]  /*05f0*/  LEA R7, R121, R121, 0x1 ;  /* 0x0000007979077211 */ /* 0x000fe200078e08ff */
[----:B------:R-:W-:Y:S01]  /*0600*/  BAR.SYNC.DEFER_BLOCKING 0x0 ;  /* 0x0000000000007b1d */ /* 0x000fe20000010000 */
[----:B------:R-:W-:-:S02]  /*0610*/  IADD3 R24, P3, PT, R11, R122, RZ ;  /* 0x0000007a0b187210 */ /* 0x000fc40007f7e0ff */
[C---:B------:R-:W-:Y:S01]  /*0620*/  SHF.L.U32 R47, R121.reuse, 0x1, RZ ;  /* 0x00000001792f7819 */ /* 0x040fe200000006ff */
[----:B------:R-:W-:Y:S01]  /*0630*/  IMAD R23, R121, 0x7, RZ ;  /* 0x0000000779177824 */ /* 0x000fe200078e02ff */
[-C--:B------:R-:W-:Y:S01]  /*0640*/  IADD3 R6, P4, PT, R27, R122.reuse, RZ ;  /* 0x0000007a1b067210 */ /* 0x080fe20007f9e0ff */
[----:B------:R-:W-:Y:S01]  /*0650*/  IMAD R61, R121, 0x12, RZ ;  /* 0x00000012793d7824 */ /* 0x000fe200078e02ff */
[-C--:B------:R-:W-:Y:S01]  /*0660*/  LEA.HI.X.SX32 R15, R15, R123.reuse, 0x1, P1 ;  /* 0x0000007b0f0f7211 */ /* 0x080fe200008f0eff */
[----:B------:R-:W-:Y:S01]  /*0670*/  IMAD R67, R121, 0x16, RZ ;  /* 0x0000001679437824 */ /* 0x000fe200078e02ff */
[-C--:B------:R-:W-:Y:S01]  /*0680*/  LEA.HI.X.SX32 R17, R5, R123.reuse, 0x1, P6 ;  /* 0x0000007b05117211 */ /* 0x080fe200030f0eff */
        /* <DEDUP_REMOVED lines=9> */
[-C--:B------:R-:W-:Y:S01]  /*0720*/  IADD3 R28, P0, PT, R31, R122.reuse, RZ ;  /* 0x0000007a1f1c7210 */ /* 0x080fe20007f1e0ff */
[----:B------:R-:W-:Y:S01]  /*0730*/  IMAD R41, R121, 0x22, RZ ;  /* 0x0000002279297824 */ /* 0x000fe200078e02ff */
[-C--:B------:R-:W-:Y:S01]  /*0740*/  LEA.HI.X.SX32 R7, R35, R123.reuse, 0x1, P4 ;  /* 0x0000007b23077211 */ /* 0x080fe200020f0eff */
        /* <DEDUP_REMOVED lines=12> */
[----:B---3--:R-:W-:Y:S01]  /*0810*/  ULEA UR9, UR6, UR9, 0x18 ;  /* 0x0000000906097291 */ /* 0x008fe2000f8ec0ff */
[-C--:B------:R-:W-:Y:S01]  /*0820*/  IADD3 R10, P2, PT, R10, R122.reuse, RZ ;  /* 0x0000007a0a0a7210 */ /* 0x080fe20007f5e0ff */
[----:B------:R-:W-:Y:S01]  /*0830*/  IMAD R65, R121, 0x15, RZ ;  /* 0x0000001579417824 */ /* 0x000fe200078e02ff */
[-C--:B------:R-:W-:Y:S01]  /*0840*/  IADD3 R34, P0, PT, R37, R122.reuse, RZ ;  /* 0x0000007a25227210 */ /* 0x080fe20007f1e0ff */
[----:B------:R-:W-:Y:S01]  /*0850*/  IMAD R69, R121, 0x17, RZ ;  /* 0x0000001779457824 */ /* 0x000fe200078e02ff */
[----:B------:R-:W-:Y:S01]  /*0860*/  LEA.HI.X.SX32 R39, R39, R123, 0x1, P4 ;  /* 0x0000007b27277211 */ /* 0x000fe200020f0eff */
[C---:B------:R-:W-:Y:S01]  /*0870*/  IMAD R109, R121.reuse, 0x32, RZ ;  /* 0x00000032796d7824 */ /* 0x040fe200078e02ff */
[C---:B------:R-:W-:Y:S01]  /*0880*/  LEA R48, R121.reuse, -R121, 0x6 ;  /* 0x8000007979307211 */ /* 0x040fe200078e30ff */
[C---:B------:R-:W-:Y:S01]  /*0890*/  IMAD R113, R121.reuse, 0x34, RZ ;  /* 0x0000003479717824 */ /* 0x040fe200078e02ff */
[-C--:B------:R-:W-:Y:S01]  /*08a0*/  IADD3 R22, P6, PT, R22, R122.reuse, RZ ;  /* 0x0000007a16167210 */ /* 0x080fe20007fde0ff */
[----:B------:R-:W-:Y:S01]  /*08b0*/  IMAD R117, R121, 0x36, RZ ;  /* 0x0000003679757824 */ /* 0x000fe200078e02ff */
[-C--:B------:R-:W-:Y:S01]  /*08c0*/  IADD3 R44, P4, PT, R47, R122.reuse, RZ ;  /* 0x0000007a2f2c7210 */ /* 0x080fe20007f9e0ff */
[----:B------:R-:W-:Y:S01]  /*08d0*/  IMAD R71, R121, 0x19, RZ ;  /* 0x0000001979477824 */ /* 0x000fe200078e02ff */
[-C--:B------:R-:W-:Y:S01]  /*08e0*/  LEA.HI.X.SX32 R27, R11, R123.reuse, 0x1, P1 ;  /* 0x0000007b0b1b7211 */ /* 0x080fe200008f0eff */
[----:B------:R-:W-:Y:S01]  /*08f0*/  IMAD R77, R121, 0x1b, RZ ;  /* 0x0000001b794d7824 */ /* 0x000fe200078e02ff */
[-C--:B------:R-:W-:Y:S01]  /*0900*/  LEA.HI.X.SX32 R35, R23, R123.reuse, 0x1, P0 ;  /* 0x0000007b17237211 */ /* 0x080fe200000f0eff */
[----:B------:R-:W0:Y:S01]  /*0910*/  LDS R72, [UR9] ;  /* 0x00000009ff487984 */ /* 0x000e220008000800 */
[-C--:B------:R-:W-:Y:S01]  /*0920*/  LEA.HI.X.SX32 R11, R45, R123.reuse, 0x1, P2 ;  /* 0x0000007b2d0b7211 */ /* 0x080fe200010f0eff */
[C---:B------:R-:W-:Y:S01]  /*0930*/  IMAD R125, R121.reuse, 0x3a, RZ ;  /* 0x0000003a797d7824 */ /* 0x040fe200078e02ff */
[-C--:B------:R-:W-:Y:S01]  /*0940*/  LEA.HI.X.SX32 R23, R48, R123.reuse, 0x1, P6 ;  /* 0x0000007b30177211 */ /* 0x080fe200030f0eff */
[C---:B------:R-:W-:Y:S01]  /*0950*/  IMAD R129, R121.reuse, 0x3c, RZ ;  /* 0x0000003c79817824 */ /* 0x040fe200078e02ff */
[C---:B------:R-:W-:Y:S01]  /*0960*/  LEA.HI.X.SX32 R45, R121.reuse, R123, 0x1, P4 ;  /* 0x0000007b792d7211 */ /* 0x040fe200020f0eff */
[C---:B------:R-:W-:Y:S01]  /*0970*/  IMAD R133, R121.reuse, 0x3e, RZ ;  /* 0x0000003e79857824 */ /* 0x040fe200078e02ff */
[C---:B------:R-:W-:Y:S01]  /*0980*/  SHF.L.U32 R49, R121.reuse, 0x2, RZ ;  /* 0x0000000279317819 */ /* 0x040fe200000006ff */
[C---:B------:R-:W-:Y:S01]  /*0990*/  IMAD R32, R121.reuse, 0x42, RZ ;  /* 0x0000004279207824 */ /* 0x040fe200078e02ff */
[C---:B------:R-:W-:Y:S01]  /*09a0*/  LEA R51, R121.reuse, R121, 0x3 ;  /* 0x0000007979337211 */ /* 0x040fe200078e18ff */
[C---:B------:R-:W-:Y:S01]  /*09b0*/  IMAD R40, R121.reuse, 0x44, RZ ;  /* 0x0000004479287824 */ /* 0x040fe200078e02ff */
[CC--:B------:R-:W-:Y:S01]  /*09c0*/  LEA R46, P2, R121.reuse, R122.reuse, 0x2 ;  /* 0x0000007a792e7211 */ /* 0x0c0fe200078410ff */
[----:B------:R-:W-:Y:S01]  /*09d0*/  BAR.SYNC.DEFER_BLOCKING 0x0 ;  /* 0x0000000000007b1d */ /* 0x000fe20000010000 */
[----:B------:R-:W-:-:S02]  /*09e0*/  LEA R48, P6, R121, R122, 0x3 ;  /* 0x0000007a79307211 */ /* 0x000fc400078c18ff */
[-C--:B------:R-:W-:Y:S02]  /*09f0*/  IADD3 R50, P4, PT, R61, R122.reuse, RZ ;  /* 0x0000007a3d327210 */ /* 0x080fe40007f9e0ff */
[-C--:B------:R-:W-:Y:S01]  /*0a00*/  LEA.HI.X.SX32 R47, R47, R123.reuse, 0x1, P2 ;  /* 0x0000007b2f2f7211 */ /* 0x080fe200010f0eff */
        /* <DEDUP_REMOVED lines=9> */
[-C--:B------:R-:W-:Y:S01]  /*0aa0*/  IADD3 R56, P4, PT, R81, R122.reuse, RZ ;  /* 0x0000007a51387210 */ /* 0x080fe20007f9e0ff */
[----:B------:R-:W-:Y:S01]  /*0ab0*/  IMAD R86, R121, 0x4a, RZ ;  /* 0x0000004a79567824 */ /* 0x000fe200078e02ff */
[-C--:B------:R-:W-:Y:S01]  /*0ac0*/  LEA.HI.X.SX32 R53, R53, R123.reuse, 0x1, P2 ;  /* 0x0000007b35357211 */ /* 0x080fe200010f0eff */
[----:B------:R-:W-:Y:S01]  /*0ad0*/  IMAD R88, R121, 0x4c, RZ ;  /* 0x0000004c79587824 */ /* 0x000fe200078e02ff */
[-C--:B------:R-:W-:Y:S01]  /*0ae0*/  LEA.HI.X.SX32 R55, R55, R123.reuse, 0x1, P6 ;  /* 0x0000007b37377211 */ /* 0x080fe200030f0eff */
[----:B------:R-:W-:Y:S01]  /*0af0*/  IMAD R90, R121, 0x4e, RZ ;  /* 0x0000004e795a7824 */ /* 0x000fe200078e02ff */
[----:B------:R-:W-:Y:S01]  /*0b00*/  LEA.HI.X.SX32 R57, R57, R123, 0x1, P4 ;  /* 0x0000007b39397211 */ /* 0x000fe200020f0eff */
[C---:B------:R-:W-:Y:S01]  /*0b10*/  IMAD R92, R121.reuse, 0x52, RZ ;  /* 0x00000052795c7824 */ /* 0x040fe200078e02ff */
[C---:B------:R-:W-:Y:S01]  /*0b20*/  LEA R59, R121.reuse, R121, 0x4 ;  /* 0x00000079793b7211 */ /* 0x040fe200078e20ff */
        /* <DEDUP_REMOVED lines=37> */
[C---:B------:R-:W-:Y:S01]  /*0d80*/  LEA R83, R121.reuse, -R121, 0x5 ;  /* 0x8000007979537211 */ /* 0x040fe200078e28ff */
[C---:B------:R-:W-:Y:S01]  /*0d90*/  IMAD R147, R121.reuse, 0x6e, RZ ;  /* 0x0000006e79937824 */ /* 0x040fe200078e02ff */
[-C--:B------:R-:W-:Y:S01]  /*0da0*/  IADD3 R32, P1, PT, R32, R122.reuse, RZ ;  /* 0x0000007a20207210 */ /* 0x080fe20007f3e0ff */
[C---:B------:R-:W-:Y:S01]  /*0db0*/  IMAD R111, R121.reuse, 0x33, RZ ;  /* 0x00000033796f7824 */ /* 0x040fe200078e02ff */
[-C--:B------:R-:W-:Y:S01]  /*0dc0*/  IADD3 R40, P0, PT, R40, R122.reuse, RZ ;  /* 0x0000007a28287210 */ /* 0x080fe20007f1e0ff */
        /* <DEDUP_REMOVED lines=8> */
[C---:B------:R-:W-:Y:S01]  /*0e50*/  IMAD R141, R121.reuse, 0x76, RZ ;  /* 0x00000076798d7824 */ /* 0x040fe200078e02ff */
[-C--:B------:R-:W-:Y:S01]  /*0e60*/  IADD3 R42, P3, PT, R42, R122.reuse, RZ ;  /* 0x0000007a2a2a7210 */ /* 0x080fe20007f7e0ff */
[----:B------:R-:W-:Y:S01]  /*0e70*/  IMAD R139, R121, 0x78, RZ ;  /* 0x00000078798b7824 */ /* 0x000fe200078e02ff */
[-C--:B------:R-:W-:Y:S01]  /*0e80*/  LEA.HI.X.SX32 R79, R79, R123.reuse, 0x1, P2 ;  /* 0x0000007b4f4f7211 */ /* 0x080fe200010f0eff */
[----:B------:R-:W-:Y:S01]  /*0e90*/  IMAD R137, R121, 0x7a, RZ ;  /* 0x0000007a79897824 */ /* 0x000fe200078e02ff */
[-C--:B------:R-:W-:Y:S01]  /*0ea0*/  LEA.HI.X.SX32 R81, R81, R123.reuse, 0x1, P6 ;  /* 0x0000007b51517211 */ /* 0x080fe200030f0eff */
[----:B------:R-:W-:Y:S01]  /*0eb0*/  IMAD R135, R121, 0x7c, RZ ;  /* 0x0000007c79877824 */ /* 0x000fe200078e02ff */
[-C--:B------:R-:W-:Y:S01]  /*0ec0*/  LEA.HI.X.SX32 R83, R83, R123.reuse, 0x1, P4 ;  /* 0x0000007b53537211 */ /* 0x080fe200020f0eff */
[----:B----4-:R1:W5:Y:S01]  /*0ed0*/  LDG.E.U16 R3, desc[UR28][R122.64] ;  /* 0x0000001c7a037981 */ /* 0x010362000c1e1500 */
[-C--:B------:R-:W-:Y:S01]  /*0ee0*/  LEA.HI.X.SX32 R33, R33, R123.reuse, 0x1, P1 ;  /* 0x0000007b21217211 */ /* 0x080fe200008f0eff */
[----:B------:R-:W-:Y:S01]  /*0ef0*/  IMAD R127, R121, 0x39, RZ ;  /* 0x00000039797f7824 */ /* 0x000fe200078e02ff */
[----:B------:R-:W-:Y:S01]  /*0f00*/  LEA.HI.X.SX32 R41, R41, R123, 0x1, P0 ;  /* 0x0000007b29297211 */ /* 0x000fe200000f0eff */
[----:B------:R-:W-:Y:S01]  /*0f10*/  IMAD R131, R121, 0x3b, RZ ;  /* 0x0000003b79837824 */ /* 0x000fe200078e02ff */
[-C--:B------:R-:W-:Y:S01]  /*0f20*/  IADD3 R84, P2, PT, R84, R122.reuse, RZ ;  /* 0x0000007a54547210 */ /* 0x080fe20007f5e0ff */
[----:B------:R-:W5:Y:S01]  /*0f30*/  LDG.E.U16 R36, desc[UR28][R36.64] ;  /* 0x0000001c24247981 */ /* 0x000f62000c1e1500 */
[-C--:B------:R-:W-:Y:S01]  /*0f40*/  IADD3 R86, P6, PT, R86, R122.reuse, RZ ;  /* 0x0000007a56567210 */ /* 0x080fe20007fde0ff */
[----:B------:R-:W2:Y:S01]  /*0f50*/  LDCU UR4, c[0x0][0x3c8] ;  /* 0x00007900ff0477ac */ /* 0x000ea20008000800 */
[-C--:B------:R-:W-:Y:S01]  /*0f60*/  IADD3 R88, P4, PT, R88, R122.reuse, RZ ;  /* 0x0000007a58587210 */ /* 0x080fe20007f9e0ff */
[----:B------:R-:W5:Y:S01]  /*0f70*/  LDG.E.U16 R38, desc[UR28][R38.64] ;  /* 0x0000001c26267981 */ /* 0x000f62000c1e1500 */
[----:B------:R-:W-:-:S02]  /*0f80*/  IADD3 R90, P1, PT, R90, R122, RZ ;  /* 0x0000007a5a5a7210 */ /* 0x000fc40007f3e0ff */
[-C--:B------:R-:W-:Y:S01]  /*0f90*/  IADD3 R92, P0, PT, R92, R122.reuse, RZ ;  /* 0x0000007a5c5c7210 */ /* 0x080fe20007f1e0ff */
[----:B------:R-:W5:Y:S01]  /*0fa0*/  LDG.E.U16 R44, desc[UR28][R44.64] ;  /* 0x0000001c2c2c7981 */ /* 0x000f62000c1e1500 */
[-C--:B------:R-:W-:Y:S02]  /*0fb0*/  LEA.HI.X.SX32 R43, R43, R123.reuse, 0x1, P3 ;  /* 0x0000007b2b2b7211 */ /* 0x080fe400018f0eff */
[----:B------:R-:W-:Y:S01]  /*0fc0*/  IADD3 R94, P3, PT, R94, R122, RZ ;  /* 0x0000007a5e5e7210 */ /* 0x000fe20007f7e0ff */
[----:B------:R-:W5:Y:S01]  /*0fd0*/  LDG.E.U16 R46, desc[UR28][R46.64] ;  /* 0x0000001c2e2e7981 */ /* 0x000f62000c1e1500 */
[-C--:B------:R-:W-:Y:S02]  /*0fe0*/  LEA.HI.X.SX32 R85, R85, R123.reuse, 0x1, P2 ;  /* 0x0000007b55557211 */ /* 0x080fe400010f0eff */
[-C--:B------:R-:W-:Y:S01]  /*0ff0*/  LEA.HI.X.SX32 R87, R87, R123.reuse, 0x1, P6 ;  /* 0x0000007b57577211 */ /* 0x080fe200030f0eff */
[----:B------:R-:W5:Y:S01]  /*1000*/  LDG.E.U16 R48, desc[UR28][R48.64] ;  /* 0x0000001c30307981 */ /* 0x000f62000c1e1500 */
[----:B------:R-:W-:-:S02]  /*1010*/  LEA.HI.X.SX32 R89, R89, R123, 0x1, P4 ;  /* 0x0000007b59597211 */ /* 0x000fc400020f0eff */
[-C--:B------:R-:W-:Y:S01]  /*1020*/  LEA.HI.X.SX32 R91, R91, R123.reuse, 0x1, P1 ;  /* 0x0000007b5b5b7211 */ /* 0x080fe200008f0eff */
[----:B------:R-:W5:Y:S01]  /*1030*/  LDG.E.U16 R50, desc[UR28][R50.64] ;  /* 0x0000001c32327981 */ /* 0x000f62000c1e1500 */
[----:B------:R-:W-:Y:S02]  /*1040*/  LEA.HI.X.SX32 R93, R93, R123, 0x1, P0 ;  /* 0x0000007b5d5d7211 */ /* 0x000fe400000f0eff */
[-C--:B------:R-:W-:Y:S01]  /*1050*/  IADD3 R96, P2, PT, R96, R122.reuse, RZ ;  /* 0x0000007a60607210 */ /* 0x080fe20007f5e0ff */
[----:B------:R-:W5:Y:S01]  /*1060*/  LDG.E.U16 R52, desc[UR28][R52.64] ;  /* 0x0000001c34347981 */ /* 0x000f62000c1e1500 */
[-C--:B------:R-:W-:Y:S02]  /*1070*/  IADD3 R98, P6, PT, R98, R122.reuse, RZ ;  /* 0x0000007a62627210 */ /* 0x080fe40007fde0ff */
        /* <DEDUP_REMOVED lines=42> */
[----:B-1----:R-:W-:Y:S01]  /*1320*/  IADD3 R122, P3, PT, R135, R122, RZ ;  /* 0x0000007a877a7210 */ /* 0x002fe20007f7e0ff */
[----:B------:R-:W-:Y:S01]  /*1330*/  IMAD R135, R121, 0x3d, RZ ;  /* 0x0000003d79877824 */ /* 0x000fe200078e02ff */
[-C--:B------:R-:W-:Y:S01]  /*1340*/  LEA.HI.X.SX32 R121, R127, R123.reuse, 0x1, P2 ;  /* 0x0000007b7f797211 */ /* 0x080fe200010f0eff */
[----:B------:R-:W5:Y:S01]  /*1350*/  LDG.E.U16 R88, desc[UR28][R88.64] ;  /* 0x0000001c58587981 */ /* 0x000f62000c1e1500 */
[-C--:B------:R-:W-:Y:S02]  /*1360*/  LEA.HI.X.SX32 R127, R131, R123.reuse, 0x1, P4 ;  /* 0x0000007b837f7211 */ /* 0x080fe400020f0eff */
[-C--:B------:R-:W-:Y:S01]  /*1370*/  LEA.HI.X.SX32 R125, R125, R123.reuse, 0x1, P6 ;  /* 0x0000007b7d7d7211 */ /* 0x080fe200030f0eff */
[----:B------:R-:W5:Y:S01]  /*1380*/  LDG.E.U16 R90, desc[UR28][R90.64] ;  /* 0x0000001c5a5a7981 */ /* 0x000f62000c1e1500 */
[----:B------:R-:W-:-:S02]  /*1390*/  LEA.HI.X.SX32 R129, R129, R123, 0x1, P1 ;  /* 0x0000007b81817211 */ /* 0x000fc400008f0eff */
[-C--:B------:R-:W-:Y:S01]  /*13a0*/  LEA.HI.X.SX32 R131, R135, R123.reuse, 0x1, P0 ;  /* 0x0000007b87837211 */ /* 0x080fe200000f0eff */
[----:B------:R-:W5:Y:S01]  /*13b0*/  LDG.E.U16 R92, desc[UR28][R92.64] ;  /* 0x0000001c5c5c7981 */ /* 0x000f62000c1e1500 */
[----:B------:R-:W-:-:S03]  /*13c0*/  LEA.HI.X.SX32 R123, R133, R123, 0x1, P3 ;  /* 0x0000007b857b7211 */ /* 0x000fc600018f0eff */
[----:B------:R-:W5:Y:S04]  /*13d0*/  LDG.E.U16 R110, desc[UR28][R110.64] ;  /* 0x0000001c6e6e7981 */ /* 0x000f68000c1e1500 */
        /* <DEDUP_REMOVED lines=13> */
[----:B------:R1:W5:Y:S04]  /*14b0*/  LDG.E.U16 R5, desc[UR28][R70.64] ;  /* 0x0000001c46057981 */ /* 0x000368000c1e1500 */
[----:B------:R3:W5:Y:S04]  /*14c0*/  LDG.E.U16 R7, desc[UR28][R32.64] ;  /* 0x0000001c20077981 */ /* 0x000768000c1e1500 */
[----:B------:R4:W5:Y:S01]  /*14d0*/  LDG.E.U16 R10, desc[UR28][R10.64] ;  /* 0x0000001c0a0a7981 */ /* 0x000962000c1e1500 */
[----:B-1----:R-:W1:Y:S01]  /*14e0*/  LDC.64 R70, c[0x0][0x3c0] ;  /* 0x0000f000ff467b82 */ /* 0x002e620000000a00 */
[----:B------:R-:W-:-:S02]  /*14f0*/  SHF.R.U32.HI R42, RZ, 0x6, R2 ;  /* 0x00000006ff2a7819 */ /* 0x000fc40000011602 */
[----:B------:R2:W5:Y:S04]  /*1500*/  LDG.E.U16 R12, desc[UR28][R12.64] ;  /* 0x0000001c0c0c7981 */ /* 0x000568000c1e1500 */
[----:B------:R0:W5:Y:S01]  /*1510*/  LDG.E.U16 R85, desc[UR28][R84.64] ;  /* 0x0000001c54557981 */ /* 0x000162000c1e1500 */
[----:B---3--:R-:W3:Y:S01]  /*1520*/  LDC.64 R32, c[0x0][0x388] ;  /* 0x0000e200ff207b82 */ /* 0x008ee20000000a00 */
[----:B------:R-:W-:Y:S02]  /*1530*/  SGXT.U32 R42, R42, 0x1 ;  /* 0x000000012a2a781a */ /* 0x000fe40000000000 */
[----:B------:R-:W5:Y:S01]  /*1540*/  LDG.E.U16 R8, desc[UR28][R8.64] ;  /* 0x0000001c08087981 */ /* 0x000f62000c1e1500 */
[----:B----4-:R-:W-:-:S03]  /*1550*/  LOP3.LUT R11, R2, 0x3f, RZ, 0xc0, !PT ;  /* 0x0000003f020b7812 */ /* 0x010fc600078ec0ff */
[----:B------:R4:W5:Y:S02]  /*1560*/  LDG.E.U16 R14, desc[UR28][R14.64] ;  /* 0x0000001c0e0e7981 */ /* 0x000964000c1e1500 */
[----:B--2---:R-:W-:Y:S02]  /*1570*/  IMAD R13, R11, UR4, RZ ;  /* 0x000000040b0d7c24 */ /* 0x004fe4000f8e02ff */
[----:B------:R2:W5:Y:S01]  /*1580*/  LDG.E.U16 R87, desc[UR28][R86.64] ;  /* 0x0000001c56577981 */ /* 0x000562000c1e1500 */
[----:B0-----:R-:W-:-:S03]  /*1590*/  R2UR UR31, R72 ;  /* 0x00000000481f72ca */ /* 0x001fc600000e0000 */
[----:B------:R-:W5:Y:S01]  /*15a0*/  LDG.E.U16 R30, desc[UR28][R30.64] ;  /* 0x0000001c1e1e7981 */ /* 0x000f62000c1e1500 */
[----:B-1----:R-:W-:Y:S02]  /*15b0*/  IMAD R42, R42, R71, RZ ;  /* 0x000000472a2a7224 */ /* 0x002fe400078e02ff */
[----:B------:R-:W-:Y:S01]  /*15c0*/  IMAD R70, R70, UR8, RZ ;  /* 0x0000000846467c24 */ /* 0x000fe2000f8e02ff */
[----:B------:R-:W5:Y:S02]  /*15d0*/  LDG.E.U16 R24, desc[UR28][R24.64] ;  /* 0x0000001c18187981 */ /* 0x000f64000c1e1500 */
[----:B------:R-:W-:Y:S02]  /*15e0*/  LEA R84, R71, R42, 0x1 ;  /* 0x0000002a47547211 */ /* 0x000fe400078e08ff */
[----:B----4-:R-:W-:Y:S01]  /*15f0*/  SHF.L.U32 R15, R13, 0x1, RZ ;  /* 0x000000010d0f7819 */ /* 0x010fe200000006ff */
[----:B------:R0:W5:Y:S01]  /*1600*/  LDG.E.U16 R31, desc[UR28][R108.64] ;  /* 0x0000001c6c1f7981 */ /* 0x000162000c1e1500 */
[----:B------:R-:W-:-:S02]  /*1610*/  SHF.L.U32 R9, R70, 0x1, RZ ;  /* 0x0000000146097819 */ /* 0x000fc400000006ff */
[----:B--2---:R-:W-:Y:S01]  /*1620*/  LEA R86, R71, R84, 0x1 ;  /* 0x0000005447567211 */ /* 0x004fe200078e08ff */
[----:B------:R-:W-:Y:S01]  /*1630*/  IMAD.HI R13, R13, 0x2, RZ ;  /* 0x000000020d0d7827 */ /* 0x000fe200078e02ff */
[----:B---3--:R-:W-:Y:S01]  /*1640*/  IADD3 R15, P0, P1, R15, R32, R9 ;  /* 0x000000200f0f7210 */ /* 0x008fe2000791e009 */
[----:B------:R-:W5:Y:S02]  /*1650*/  LDG.E.U16 R26, desc[UR28][R26.64] ;  /* 0x0000001c1a1a7981 */ /* 0x000f64000c1e1500 */
[----:B------:R-:W-:Y:S01]  /*1660*/  IMAD.HI R70, R70, 0x2, RZ ;  /* 0x0000000246467827 */ /* 0x000fe200078e02ff */
[----:B------:R-:W-:Y:S01]  /*1670*/  LEA R32, R71, R86, 0x1 ;  /* 0x0000005647207211 */ /* 0x000fe200078e08ff */
[----:B------:R-:W5:Y:S03]  /*1680*/  LDG.E.U16 R28, desc[UR28][R28.64] ;  /* 0x0000001c1c1c7981 */ /* 0x000f66000c1e1500 */
[----:B------:R-:W-:Y:S01]  /*1690*/  IADD3.X R13, PT, PT, R13, R33, R70, P0, P1 ;  /* 0x000000210d0d7210 */ /* 0x000fe200007e2446 */
[----:B------:R1:W5:Y:S01]  /*16a0*/  LDG.E.U16 R25, desc[UR28][R102.64] ;  /* 0x0000001c66197981 */ /* 0x000362000c1e1500 */
[----:B------:R-:W-:-:S02]  /*16b0*/  LEA R70, R71, R32, 0x1 ;  /* 0x0000002047467211 */ /* 0x000fc400078e08ff */
[C---:B0-----:R-:W-:Y:S01]  /*16c0*/  LEA R108, P0, R42.reuse, R15, 0x1 ;  /* 0x0000000f2a6c7211 */ /* 0x041fe200078008ff */
[----:B------:R0:W5:Y:S01]  /*16d0*/  LDG.E.U16 R27, desc[UR28][R104.64] ;  /* 0x0000001c681b7981 */ /* 0x000162000c1e1500 */
[C---:B------:R-:W-:Y:S02]  /*16e0*/  LEA R72, R71.reuse, R70, 0x1 ;  /* 0x0000004647487211 */ /* 0x040fe400078e08ff */
[----:B------:R-:W-:Y:S01]  /*16f0*/  LEA.HI.X.SX32 R109, R42, R13, 0x1, P0 ;  /* 0x0000000d2a6d7211 */ /* 0x000fe200000f0eff */
[----:B------:R2:W5:Y:S01]  /*1700*/  LDG.E.U16 R29, desc[UR28][R106.64] ;  /* 0x0000001c6a1d7981 */ /* 0x000562000c1e1500 */
[----:B------:R-:W-:Y:S02]  /*1710*/  LEA R42, R71, R72, 0x1 ;  /* 0x00000048472a7211 */ /* 0x000fe400078e08ff */
[----:B------:R-:W-:Y:S01]  /*1720*/  SHF.L.U32 R132, R11, 0x1, RZ ;  /* 0x000000010b847819 */ /* 0x000fe200000006ff */
[----:B------:R3:W5:Y:S01]  /*1730*/  LDG.E.U16 R34, desc[UR28][R34.64] ;  /* 0x0000001c22227981 */ /* 0x000762000c1e1500 */
[----:B-1----:R-:W-:-:S02]  /*1740*/  LEA R102, P2, R32, R15, 0x1 ;  /* 0x0000000f20667211 */ /* 0x002fc400078408ff */
[-C--:B0-----:R-:W-:Y:S01]  /*1750*/  LEA R104, P0, R86, R15.reuse, 0x1 ;  /* 0x0000000f56687211 */ /* 0x081fe200078008ff */
[----:B------:R-:W5:Y:S01]  /*1760*/  LDG.E.U16 R16, desc[UR28][R16.64] ;  /* 0x0000001c10107981 */ /* 0x000f62000c1e1500 */
[----:B------:R-:W-:Y:S02]  /*1770*/  LEA R11, R71, R42, 0x1 ;  /* 0x0000002a470b7211 */ /* 0x000fe400078e08ff */
[----:B--2---:R-:W-:Y:S01]  /*1780*/  LEA R106, P1, R84, R15, 0x1 ;  /* 0x0000000f546a7211 */ /* 0x004fe200078208ff */
[----:B------:R-:W5:Y:S01]  /*1790*/  LDG.E.U16 R18, desc[UR28][R18.64] ;  /* 0x0000001c12127981 */ /* 0x000f62000c1e1500 */
[----:B---3--:R-:W-:-:S03]  /*17a0*/  SHF.R.U32.HI R35, RZ, 0x5, R2 ;  /* 0x00000005ff237819 */ /* 0x008fc60000011602 */
[----:B------:R-:W5:Y:S01]  /*17b0*/  LDG.E.U16 R20, desc[UR28][R20.64] ;  /* 0x0000001c14147981 */ /* 0x000f62000c1e1500 */
[-C--:B------:R-:W-:Y:S02]  /*17c0*/  LEA.HI.X.SX32 R107, R84, R13.reuse, 0x1, P1 ;  /* 0x0000000d546b7211 */ /* 0x080fe400008f0eff */
[-C--:B------:R-:W-:Y:S01]  /*17d0*/  LEA.HI.X.SX32 R105, R86, R13.reuse, 0x1, P0 ;  /* 0x0000000d56697211 */ /* 0x080fe200000f0eff */
[----:B------:R-:W5:Y:S01]  /*17e0*/  LDG.E.U16 R22, desc[UR28][R22.64] ;  /* 0x0000001c16167981 */ /* 0x000f62000c1e1500 */
[----:B------:R-:W-:Y:S02]  /*17f0*/  LEA.HI.X.SX32 R103, R32, R13, 0x1, P2 ;  /* 0x0000000d20677211 */ /* 0x000fe400010f0eff */
[----:B------:R-:W-:Y:S01]  /*1800*/  LOP3.LUT R9, R2, 0x40, RZ, 0xc0, !PT ;  /* 0x0000004002097812 */ /* 0x000fe200078ec0ff */
[----:B------:R0:W5:Y:S01]  /*1810*/  LDG.E.U16 R17, desc[UR28][R94.64] ;  /* 0x0000001c5e117981 */ /* 0x000162000c1e1500 */
[----:B------:R-:W-:-:S03]  /*1820*/  R2UR UR19, R35 ;  /* 0x00000000231372ca */ /* 0x000fc600000e0000 */
[----:B------:R1:W5:Y:S04]  /*1830*/  LDG.E.U16 R19, desc[UR28][R96.64] ;  /* 0x0000001c60137981 */ /* 0x000368000c1e1500 */
[----:B------:R2:W5:Y:S01]  /*1840*/  LDG.E.U16 R21, desc[UR28][R98.64] ;  /* 0x0000001c62157981 */ /* 0x000562000c1e1500 */
[----:B0-----:R-:W-:-:S03]  /*1850*/  LEA R94, P3, R11, R15, 0x1 ;  /* 0x0000000f0b5e7211 */ /* 0x001fc600078608ff */
[----:B------:R0:W5:Y:S01]  /*1860*/  LDG.E.U16 R23, desc[UR28][R100.64] ;  /* 0x0000001c64177981 */ /* 0x000162000c1e1500 */
[-C--:B-1----:R-:W-:Y:S02]  /*1870*/  LEA R96, P2, R42, R15.reuse, 0x1 ;  /* 0x0000000f2a607211 */ /* 0x082fe400078408ff */
[-C--:B--2---:R-:W-:Y:S02]  /*1880*/  LEA R98, P1, R72, R15.reuse, 0x1 ;  /* 0x0000000f48627211 */ /* 0x084fe400078208ff */
[----:B0-----:R-:W-:Y:S02]  /*1890*/  LEA R100, P0, R70, R15, 0x1 ;  /* 0x0000000f46647211 */ /* 0x001fe400078008ff */
[-C--:B------:R-:W-:Y:S02]  /*18a0*/  LEA.HI.X.SX32 R99, R72, R13.reuse, 0x1, P1 ;  /* 0x0000000d48637211 */ /* 0x080fe400008f0eff */
[-C--:B------:R-:W-:Y:S02]  /*18b0*/  LEA.HI.X.SX32 R101, R70, R13.reuse, 0x1, P0 ;  /* 0x0000000d46657211 */ /* 0x080fe400000f0eff */
[----:B------:R-:W-:-:S02]  /*18c0*/  LEA.HI.X.SX32 R97, R42, R13, 0x1, P2 ;  /* 0x0000000d2a617211 */ /* 0x000fc400010f0eff */
[----:B------:R-:W-:Y:S02]  /*18d0*/  LEA.HI.X.SX32 R95, R11, R13, 0x1, P3 ;  /* 0x0000000d0b5f7211 */ /* 0x000fe400018f0eff */
[----:B------:R-:W-:Y:S01]  /*18e0*/  LEA R9, R9, R132, 0x7 ;  /* 0x0000008409097211 */ /* 0x000fe200078e38ff */
[----:B------:R-:W-:Y:S06]  /*18f0*/  @P5 BRA `(.L_x_5) ;  /* 0x0000000000185947 */ /* 0x000fec0003800000 */
[----:B------:R-:W-:Y:S01]  /*1900*/  ELECT P0, URZ, PT ;  /* 0x0000000000ff782f */ /* 0x000fe20003800000 */
[----:B------:R-:W-:Y:S01]  /*1910*/  HFMA2 R11, -RZ, RZ, 0, 5.9604644775390625e-08 ;  /* 0x00000001ff0b7431 */ /* 0x000fe200000001ff */
[----:B------:R-:W-:Y:S01]  /*1920*/  UMOV UR4, 0x40 ;  /* 0x0000004000047882 */ /* 0x000fe20000000000 */
[----:B------:R-:W-:Y:S01]  /*1930*/  UVIRTCOUNT.DEALLOC.SMPOOL 0x80 ;  /* 0x000000800000784c */ /* 0x000fe20000000000 */
[----:B------:R-:W-:-:S09]  /*1940*/  ULEA UR4, UR6, UR4, 0x18 ;  /* 0x0000000406047291 */ /* 0x000fd2000f8ec0ff */
[----:B------:R0:W-:Y:S03]  /*1950*/  @P0 STS.U8 [UR4], R11 ;  /* 0x0000000bff000988 */ /* 0x0001e60008000004 */
.L_x_5:
[----:B------:R-:W-:Y:S01]  /*1960*/  USHF.L.U32 UR4, UR19, 0x15, URZ ;  /* 0x0000001513047899 */ /* 0x000fe200080006ff */
[C---:B0-----:R-:W-:Y:S01]  /*1970*/  LOP3.LUT R11, R9.reuse, 0x10, RZ, 0x3c, !PT ;  /* 0x00000010090b7812 */ /* 0x041fe200078e3cff */
[----:B-----5:R0:W-:Y:S01]  /*1980*/  STS.U16 [R9+UR9], R3 ;  /* 0x0000000309007988 */ /* 0x0201e20008000409 */
[----:B------:R-:W-:Y:S01]  /*1990*/  LOP3.LUT R13, R9, 0x20, RZ, 0x3c, !PT ;  /* 0x00000020090d7812 */ /* 0x000fe200078e3cff */
[----:B------:R-:W-:Y:S01]  /*19a0*/  ULOP3.LUT UR4, UR4, 0x600000, URZ, 0xc0, !UPT ;  /* 0x0060000004047892 */ /* 0x000fe2000f8ec0ff */
[----:B------:R-:W-:Y:S01]  /*19b0*/  LOP3.LUT P6, RZ, R2, 0x7f, RZ, 0xc0, !PT ;  /* 0x0000007f02ff7812 */ /* 0x000fe200078cc0ff */
[----:B------:R1:W-:Y:S01]  /*19c0*/  STS.U16 [R9+UR9+0x400], R8 ;  /* 0x0004000809007988 */ /* 0x0003e20008000409 */
[----:B------:R-:W-:Y:S01]  /*19d0*/  UMOV UR11, 0x1 ;  /* 0x00000001000b7882 */ /* 0x000fe20000000000 */
[----:B------:R-:W-:Y:S01]  /*19e0*/  UIADD3 UR10, UPT, UPT, UR31, UR4, URZ ;  /* 0x000000041f0a7290 */ /* 0x000fe2000fffe0ff */
[----:B------:R-:W-:Y:S01]  /*19f0*/  IADD3 R70, PT, PT, R73, 0x80, RZ ;  /* 0x0000008049467810 */ /* 0x000fe20007ffe0ff */
[----:B------:R2:W-:Y:S01]  /*1a00*/  STS.U16 [R9+UR9+0x800], R12 ;  /* 0x0008000c09007988 */ /* 0x0005e20008000409 */
[----:B------:R-:W-:Y:S01]  /*1a10*/  PRMT R15, RZ, 0x7610, R15 ;  /* 0x00007610ff0f7816 */ /* 0x000fe2000000000f */
[----:B------:R-:W3:Y:S01]  /*1a20*/  LDCU.64 UR6, c[0x0][0x3d0] ;  /* 0x00007a00ff0677ac */ /* 0x000ee20008000a00 */
[----:B0-----:R-:W-:Y:S01]  /*1a30*/  LOP3.LUT R3, R9, 0x30, RZ, 0x3c, !PT ;  /* 0x0000003009037812 */ /* 0x001fe200078e3cff */
[----:B------:R0:W-:Y:S01]  /*1a40*/  STS.U16 [R9+UR9+0x1000], R14 ;  /* 0x0010000e09007988 */ /* 0x0001e20008000409 */
[----:B------:R-:W-:-:S02]  /*1a50*/  ISETP.GT.AND P0, PT, R70, RZ, PT ;  /* 0x000000ff4600720c */ /* 0x000fc40003f04270 */
[----:B-1----:R-:W-:Y:S01]  /*1a60*/  PRMT R8, RZ, 0x7610, R8 ;  /* 0x00007610ff087816 */ /* 0x002fe20000000008 */
[----:B------:R-:W-:Y:S01]  /*1a70*/  STS.U16 [R9+UR9+0x1400], R4 ;  /* 0x0014000409007988 */ /* 0x000fe20008000409 */
[----:B------:R-:W-:Y:S01]  /*1a80*/  VOTEU.ALL UP0, P6 ;  /* 0x0000000000ff7886 */ /* 0x000fe20003000000 */
[----:B------:R-:W-:Y:S01]  /*1a90*/  VOTEU.ALL UP1, P6 ;  /* 0x0000000000ff7886 */ /* 0x000fe20003020000 */
[----:B--2---:R-:W-:Y:S01]  /*1aa0*/  PRMT R12, RZ, 0x7610, R12 ;  /* 0x00007610ff0c7816 */ /* 0x004fe2000000000c */
[----:B------:R-:W-:Y:S02]  /*1ab0*/  STS.U16 [R9+UR9+0xc00], R30 ;  /* 0x000c001e09007988 */ /* 0x000fe40008000409 */
[----:B------:R-:W-:-:S04]  /*1ac0*/  @!UP0 UIADD3 UR4, UPT, UPT, -UR11, 0x100000, URZ ;  /* 0x001000000b048890 */ /* 0x000fc8000fffe1ff */
[----:B------:R-:W-:Y:S02]  /*1ad0*/  @!UP0 USHF.L.U32 UR5, UR4, 0xb, URZ ;  /* 0x0000000b04058899 */ /* 0x000fe400080006ff */
[----:B------:R-:W-:Y:S01]  /*1ae0*/  @!UP0 USHF.L.U32 UR4, UR4, 0x1, URZ ;  /* 0x0000000104048899 */ /* 0x000fe200080006ff */
[----:B------:R-:W-:Y:S01]  /*1af0*/  STS.U16 [R9+UR9+0x1800], R6 ;  /* 0x0018000609007988 */ /* 0x000fe20008000409 */
[----:B0-----:R-:W-:-:S03]  /*1b00*/  PRMT R14, RZ, 0x7610, R14 ;  /* 0x00007610ff0e7816 */ /* 0x001fc6000000000e */
[----:B------:R0:W-:Y:S04]  /*1b10*/  STS.U16 [R9+UR9+0x1c00], R10 ;  /* 0x001c000a09007988 */ /* 0x0001e80008000409 */
[----:B------:R-:W-:Y:S04]  /*1b20*/  STS.U16 [R11+UR9+0x80], R44 ;  /* 0x0000802c0b007988 */ /* 0x000fe80008000409 */
[----:B------:R-:W-:Y:S01]  /*1b30*/  STS.U16 [R11+UR9+0x480], R50 ;  /* 0x000480320b007988 */ /* 0x000fe20008000409 */
[----:B0-----:R-:W-:-:S03]  /*1b40*/  PRMT R10, RZ, 0x7610, R10 ;  /* 0x00007610ff0a7816 */ /* 0x001fc6000000000a */
[----:B------:R-:W-:Y:S04]  /*1b50*/  STS.U16 [R11+UR9+0x880], R58 ;  /* 0x0008803a0b007988 */ /* 0x000fe80008000409 */
[----:B------:R0:W-:Y:S04]  /*1b60*/  STS.U16 [R11+UR9+0xc80], R5 ;  /* 0x000c80050b007988 */ /* 0x0001e80008000409 */
[----:B------:R1:W-:Y:S04]  /*1b70*/  STS.U16 [R11+UR9+0x1080], R7 ;  /* 0x001080070b007988 */ /* 0x0003e80008000409 */
[----:B------:R-:W-:Y:S01]  /*1b80*/  STS.U16 [R11+UR9+0x1480], R92 ;  /* 0x0014805c0b007988 */ /* 0x000fe20008000409 */
[----:B0-----:R-:W-:-:S03]  /*1b90*/  LOP3.LUT R5, R9, 0x40, RZ, 0x3c, !PT ;  /* 0x0000004009057812 */ /* 0x001fc600078e3cff */
[----:B------:R-:W-:Y:S01]  /*1ba0*/  STS.U16 [R11+UR9+0x1880], R29 ;  /* 0x0018801d0b007988 */ /* 0x000fe20008000409 */
[----:B-1----:R-:W-:-:S03]  /*1bb0*/  LOP3.LUT R7, R9, 0x50, RZ, 0x3c, !PT ;  /* 0x0000005009077812 */ /* 0x002fc600078e3cff */
[----:B------:R0:W-:Y:S04]  /*1bc0*/  STS.U16 [R11+UR9+0x1c80], R120 ;  /* 0x001c80780b007988 */ /* 0x0001e80008000409 */
[----:B------:R-:W-:Y:S04]  /*1bd0*/  STS.U16 [R13+UR9+0x100], R46 ;  /* 0x0001002e0d007988 */ /* 0x000fe80008000409 */
[----:B------:R-:W-:Y:S01]  /*1be0*/  STS.U16 [R13+UR9+0x500], R18 ;  /* 0x000500120d007988 */ /* 0x000fe20008000409 */
[----:B0-----:R-:W-:-:S03]  /*1bf0*/  PRMT R11, RZ, 0x7610, R11 ;  /* 0x00007610ff0b7816 */ /* 0x001fc6000000000b */
[----:B------:R-:W-:Y:S04]  /*1c00*/  STS.U16 [R13+UR9+0x900], R60 ;  /* 0x0009003c0d007988 */ /* 0x000fe80008000409 */
[----:B------:R-:W-:Y:S04]  /*1c10*/  STS.U16 [R13+UR9+0xd00], R74 ;  /* 0x000d004a0d007988 */ /* 0x000fe80008000409 */
[----:B------:R-:W-:Y:S04]  /*1c20*/  STS.U16 [R13+UR9+0x1100], R40 ;  /* 0x001100280d007988 */ /* 0x000fe80008000409 */
[----:B------:R0:W-:Y:S04]  /*1c30*/  STS.U16 [R13+UR9+0x1500], R17 ;  /* 0x001500110d007988 */ /* 0x0001e80008000409 */
[----:B------:R-:W-:Y:S04]  /*1c40*/  STS.U16 [R13+UR9+0x1900], R31 ;  /* 0x0019001f0d007988 */ /* 0x000fe80008000409 */
[----:B------:R1:W-:Y:S01]  /*1c50*/  STS.U16 [R13+UR9+0x1d00], R124 ;  /* 0x001d007c0d007988 */ /* 0x0003e20008000409 */
[----:B0-----:R-:W0:Y:S03]  /*1c60*/  LDC R17, c[0x0][0x3d8] ;  /* 0x0000f600ff117b82 */ /* 0x001e260000000800 */
[----:B------:R-:W-:Y:S04]  /*1c70*/  STS.U16 [R3+UR9+0x180], R24 ;  /* 0x0001801803007988 */ /* 0x000fe80008000409 */
[----:B------:R-:W-:Y:S01]  /*1c80*/  STS.U16 [R3+UR9+0x580], R52 ;  /* 0x0005803403007988 */ /* 0x000fe20008000409 */
[----:B-1----:R-:W-:-:S03]  /*1c90*/  PRMT R13, RZ, 0x7610, R13 ;  /* 0x00007610ff0d7816 */ /* 0x002fc6000000000d */
[----:B------:R-:W-:Y:S04]  /*1ca0*/  STS.U16 [R3+UR9+0x980], R62 ;  /* 0x0009803e03007988 */ /* 0x000fe80008000409 */
[----:B------:R-:W-:Y:S04]  /*1cb0*/  STS.U16 [R3+UR9+0xd80], R76 ;  /* 0x000d804c03007988 */ /* 0x000fe80008000409 */
[----:B------:R-:W-:Y:S04]  /*1cc0*/  STS.U16 [R3+UR9+0x1180], R43 ;  /* 0x0011802b03007988 */ /* 0x000fe80008000409 */
[----:B------:R-:W-:Y:S04]  /*1cd0*/  STS.U16 [R3+UR9+0x1580], R19 ;  /* 0x0015801303007988 */ /* 0x000fe80008000409 */
[----:B------:R-:W-:Y:S04]  /*1ce0*/  STS.U16 [R3+UR9+0x1980], R110 ;  /* 0x0019806e03007988 */ /* 0x000fe80008000409 */
[----:B------:R1:W-:Y:S04]  /*1cf0*/  STS.U16 [R3+UR9+0x1d80], R126 ;  /* 0x001d807e03007988 */ /* 0x0003e80008000409 */
[----:B------:R-:W-:Y:S04]  /*1d00*/  STS.U16 [R5+UR9+0x200], R48 ;  /* 0x0002003005007988 */ /* 0x000fe80008000409 */
[----:B------:R-:W-:Y:S01]  /*1d10*/  STS.U16 [R5+UR9+0x600], R28 ;  /* 0x0006001c05007988 */ /* 0x000fe20008000409 */
[----:B-1----:R-:W-:-:S02]  /*1d20*/  LOP3.LUT R3, R9, 0x60, RZ, 0x3c, !PT ;  /* 0x0000006009037812 */ /* 0x002fc400078e3cff */
[----:B------:R-:W-:Y:S01]  /*1d30*/  LOP3.LUT R9, R9, 0x70, RZ, 0x3c, !PT ;  /* 0x0000007009097812 */ /* 0x000fe200078e3cff */
[----:B------:R-:W-:Y:S04]  /*1d40*/  STS.U16 [R5+UR9+0xa00], R20 ;  /* 0x000a001405007988 */ /* 0x000fe80008000409 */
        /* <DEDUP_REMOVED lines=19> */
[----:B-1----:R-:W1:Y:S03]  /*1e80*/  LDC.64 R80, c[0x0][0x390] ;  /* 0x0000e400ff507b82 */ /* 0x002e660000000a00 */
        /* <DEDUP_REMOVED lines=9> */
[----:B------:R2:W-:Y:S01]  /*1f20*/  STS.U16 [R9+UR9+0x1f80], R22 ;  /* 0x001f801609007988 */ /* 0x0005e20008000409 */
[----:B------:R-:W-:Y:S01]  /*1f30*/  STTM.x64 tmem[UR10], RZ ;  /* 0x000000ff000079ed */ /* 0x000fe2000834000a */
[----:B------:R-:W4:Y:S02]  /*1f40*/  FENCE.VIEW.ASYNC.T ;  /* 0x00000000000073c6 */ /* 0x000f240000000200 */
[----:B----4-:R-:W-:Y:S01]  /*1f50*/  BAR.SYNC.DEFER_BLOCKING 0x0 ;  /* 0x0000000000007b1d */ /* 0x010fe20000010000 */
[----:B--2---:R-:W-:-:S05]  /*1f60*/  PRMT R9, RZ, 0x7610, R9 ;  /* 0x00007610ff097816 */ /* 0x004fca0000000009 */
[----:B------:R-:W2:Y:S02]  /*1f70*/  FENCE.VIEW.ASYNC.S ;  /* 0x00000000000073c6 */ /* 0x000ea40000000000 */
[----:B--2---:R2:W4:Y:S02]  /*1f80*/  @!UP1 SYNCS.EXCH.64 URZ, [UR9+0x5800], UR4 ;  /* 0x0058000409ff95b2 */ /* 0x0045240008000100 */
[----:B----4-:R-:W-:Y:S06]  /*1f90*/  BAR.SYNC.DEFER_BLOCKING 0x0 ;  /* 0x0000000000007b1d */ /* 0x010fec0000010000 */
[----:B------:R-:W4:Y:S04]  /*1fa0*/  @P0 LDG.E.U16 R8, desc[UR28][R108.64] ;  /* 0x0000001c6c080981 */ /* 0x000f28000c1e1500 */
[----:B------:R-:W4:Y:S04]  /*1fb0*/  @P0 LDG.E.U16 R12, desc[UR28][R100.64] ;  /* 0x0000001c640c0981 */ /* 0x000f28000c1e1500 */
[----:B------:R-:W4:Y:S04]  /*1fc0*/  @P0 LDG.E.U16 R11, desc[UR28][R106.64] ;  /* 0x0000001c6a0b0981 */ /* 0x000f28000c1e1500 */
[----:B------:R-:W4:Y:S04]  /*1fd0*/  @P0 LDG.E.U16 R13, desc[UR28][R98.64] ;  /* 0x0000001c620d0981 */ /* 0x000f28000c1e1500 */
[----:B------:R-:W4:Y:S04]  /*1fe0*/  @P0 LDG.E.U16 R10, desc[UR28][R104.64] ;  /* 0x0000001c680a0981 */ /* 0x000f28000c1e1500 */
[----:B------:R-:W4:Y:S04]  /*1ff0*/  @P0 LDG.E.U16 R14, desc[UR28][R96.64] ;  /* 0x0000001c600e0981 */ /* 0x000f28000c1e1500 */
[----:B------:R-:W4:Y:S04]  /*2000*/  @P0 LDG.E.U16 R9, desc[UR28][R102.64] ;  /* 0x0000001c66090981 */ /* 0x000f28000c1e1500 */
[----:B------:R-:W4:Y:S01]  /*2010*/  @P0 LDG.E.U16 R15, desc[UR28][R94.64] ;  /* 0x0000001c5e0f0981 */ /* 0x000f22000c1e1500 */
[--C-:B------:R-:W-:Y:S01]  /*2020*/  SHF.R.U32.HI R3, RZ, 0x4, R2.reuse ;  /* 0x00000004ff037819 */ /* 0x100fe20000011602 */
[----:B---3--:R-:W-:Y:S01]  /*2030*/  UIMAD UR6, UR8, UR6, URZ ;  /* 0x00000006080672a4 */ /* 0x008fe2000f8e02ff */
[----:B------:R-:W-:Y:S01]  /*2040*/  LOP3.LUT R4, R2, 0xf, RZ, 0xc0, !PT ;  /* 0x0000000f02047812 */ /* 0x000fe200078ec0ff */
[----:B------:R-:W-:Y:S01]  /*2050*/  VOTEU.ALL UP1, P6 ;  /* 0x0000000000ff7886 */ /* 0x000fe20003020000 */
[----:B------:R-:W-:Y:S01]  /*2060*/  SGXT.U32 R3, R3, 0x3 ;  /* 0x000000030303781a */ /* 0x000fe20000000000 */
[----:B------:R-:W-:Y:S01]  /*2070*/  USHF.L.U32 UR12, UR6, 0x1, URZ ;  /* 0x00000001060c7899 */ /* 0x000fe200080006ff */
[----:B------:R-:W-:Y:S01]  /*2080*/  SHF.R.S32.HI R69, RZ, 0x6, R2 ;  /* 0x00000006ff457819 */ /* 0x000fe20000011402 */
[----:B------:R-:W-:Y:S01]  /*2090*/  IMAD R4, R4, UR7, RZ ;  /* 0x0000000704047c24 */ /* 0x000fe2000f8e02ff */
[----:B------:R-:W-:Y:S01]  /*20a0*/  LEA.HI R2, R2, 0x38, RZ, 0x1c ;  /* 0x0000003802027811 */ /* 0x000fe200078fe0ff */
[-C--:B0-----:R-:W-:Y:S01]  /*20b0*/  IMAD R5, R3, R17.reuse, RZ ;  /* 0x0000001103057224 */ /* 0x081fe200078e02ff */
[----:B--2---:R-:W-:Y:S01]  /*20c0*/  UIMAD.WIDE UR4, UR6, 0x2, URZ ;  /* 0x00000002060478a5 */ /* 0x004fe2000f8e02ff */
[----:B------:R-:W-:Y:S01]  /*20d0*/  SGXT R69, R69, 0x1 ;  /* 0x000000014545781a */ /* 0x000fe20000000200 */
[----:B------:R-:W-:Y:S01]  /*20e0*/  UIADD3 UR17, UPT, UPT, UR9, 0x4800, URZ ;  /* 0x0000480009117890 */ /* 0x000fe2000fffe0ff */
[----:B------:R-:W-:Y:S01]  /*20f0*/  SHF.L.U32 R3, R4, 0x1, RZ ;  /* 0x0000000104037819 */ /* 0x000fe200000006ff */
[----:B------:R-:W-:Y:S01]  /*2100*/  IMAD R7, R2, R17, RZ ;  /* 0x0000001102077224 */ /* 0x000fe200078e02ff */
[----:B------:R-:W-:Y:S01]  /*2110*/  LEA R6, R17, R5, 0x3 ;  /* 0x0000000511067211 */ /* 0x000fe200078e18ff */
[----:B------:R-:W-:Y:S01]  /*2120*/  IMAD.HI R4, R4, 0x2, RZ ;  /* 0x0000000204047827 */ /* 0x000fe200078e02ff */
[----:B-1----:R-:W-:-:S02]  /*2130*/  IADD3 R80, P1, P2, R3, UR12, R80 ;  /* 0x0000000c03507c10 */ /* 0x002fc4000fa3e050 */
[C---:B------:R-:W-:Y:S02]  /*2140*/  LEA R2, R17.reuse, R6, 0x3 ;  /* 0x0000000611027211 */ /* 0x040fe400078e18ff */
[----:B------:R-:W-:Y:S02]  /*2150*/  IADD3.X R16, PT, PT, R4, UR5, R81, P1, P2 ;  /* 0x0000000504107c10 */ /* 0x000fe40008fe4451 */
[----:B------:R-:W-:Y:S02]  /*2160*/  LEA R3, R17, R2, 0x3 ;  /* 0x0000000211037211 */ /* 0x000fe400078e18ff */
[----:B------:R-:W-:Y:S01]  /*2170*/  LEA R92, P1, R5, R80, 0x1 ;  /* 0x00000050055c7211 */ /* 0x000fe200078208ff */
[----:B------:R-:W-:-:S04]  /*2180*/  @!UP0 UIADD3 UR4, UPT, UPT, -UR11, 0x100000, URZ ;  /* 0x001000000b048890 */ /* 0x000fc8000fffe1ff */
[----:B------:R-:W-:Y:S02]  /*2190*/  @!UP0 USHF.L.U32 UR5, UR4, 0xb, URZ ;  /* 0x0000000b04058899 */ /* 0x000fe400080006ff */
[----:B------:R-:W-:Y:S01]  /*21a0*/  @!UP0 USHF.L.U32 UR4, UR4, 0x1, URZ ;  /* 0x0000000104048899 */ /* 0x000fe200080006ff */
[----:B------:R-:W-:Y:S02]  /*21b0*/  LEA R4, R17, R3, 0x3 ;  /* 0x0000000311047211 */ /* 0x000fe400078e18ff */
[----:B------:R-:W-:Y:S02]  /*21c0*/  LEA R90, P2, R6, R80, 0x1 ;  /* 0x00000050065a7211 */ /* 0x000fe400078408ff */
[----:B------:R-:W-:Y:S02]  /*21d0*/  LEA.HI.X.SX32 R93, R5, R16, 0x1, P1 ;  /* 0x00000010055d7211 */ /* 0x000fe400008f0eff */
[----:B------:R-:W-:Y:S02]  /*21e0*/  LEA R88, P1, R2, R80, 0x1 ;  /* 0x0000005002587211 */ /* 0x000fe400078208ff */
[----:B------:R-:W-:-:S02]  /*21f0*/  LEA R5, R17, R4, 0x3 ;  /* 0x0000000411057211 */ /* 0x000fc400078e18ff */
[----:B------:R-:W-:Y:S01]  /*2200*/  LEA.HI.X.SX32 R91, R6, R16, 0x1, P2 ;  /* 0x00000010065b7211 */ /* 0x000fe200010f0eff */
[----:B------:R0:W1:Y:S01]  /*2210*/  @!UP1 SYNCS.EXCH.64 URZ, [UR9+0x5808], UR4 ;  /* 0x0058080409ff95b2 */ /* 0x0000620008000100 */
[-C--:B------:R-:W-:Y:S01]  /*2220*/  LEA R86, P2, R3, R80.reuse, 0x1 ;  /* 0x0000005003567211 */ /* 0x080fe200078408ff */
[----:B------:R-:W-:Y:S01]  /*2230*/  VOTEU.ALL UP1, P6 ;  /* 0x0000000000ff7886 */ /* 0x000fe20003020000 */
[----:B------:R-:W-:Y:S02]  /*2240*/  LEA R78, P3, R7, R80, 0x1 ;  /* 0x00000050074e7211 */ /* 0x000fe400078608ff */
[----:B------:R-:W-:Y:S02]  /*2250*/  LEA.HI.X.SX32 R89, R2, R16, 0x1, P1 ;  /* 0x0000001002597211 */ /* 0x000fe400008f0eff */
[----:B------:R-:W-:Y:S02]  /*2260*/  LEA R2, R17, R5, 0x3 ;  /* 0x0000000511027211 */ /* 0x000fe400078e18ff */
[----:B------:R-:W-:-:S02]  /*2270*/  LEA R84, P1, R4, R80, 0x1 ;  /* 0x0000005004547211 */ /* 0x000fc400078208ff */
[-C--:B------:R-:W-:Y:S02]  /*2280*/  LEA.HI.X.SX32 R87, R3, R16.reuse, 0x1, P2 ;  /* 0x0000001003577211 */ /* 0x080fe400010f0eff */
[----:B------:R-:W-:Y:S02]  /*2290*/  LOP3.LUT R69, R132, 0x90, R69, 0x78, !PT ;  /* 0x0000009084457812 */ /* 0x000fe400078e7845 */
[----:B------:R-:W-:Y:S02]  /*22a0*/  LEA.HI.X.SX32 R79, R7, R16, 0x1, P3 ;  /* 0x00000010074f7211 */ /* 0x000fe400018f0eff */
[-C--:B------:R-:W-:Y:S02]  /*22b0*/  LEA R82, P2, R5, R80.reuse, 0x1 ;  /* 0x0000005005527211 */ /* 0x080fe400078408ff */
[----:B------:R-:W-:Y:S02]  /*22c0*/  LEA R80, P3, R2, R80, 0x1 ;  /* 0x0000005002507211 */ /* 0x000fe400078608ff */
[----:B------:R-:W-:Y:S01]  /*22d0*/  LEA.HI.X.SX32 R85, R4, R16, 0x1, P1 ;  /* 0x0000001004557211 */ /* 0x000fe200008f0eff */
[----:B0-----:R-:W-:-:S04]  /*22e0*/  @!UP0 UIADD3 UR4, UPT, UPT, -UR11, 0x100000, URZ ;  /* 0x001000000b048890 */ /* 0x001fc8000fffe1ff */
[----:B------:R-:W-:Y:S02]  /*22f0*/  @!UP0 USHF.L.U32 UR5, UR4, 0xb, URZ ;  /* 0x0000000b04058899 */ /* 0x000fe400080006ff */
[----:B------:R-:W-:Y:S02]  /*2300*/  @!UP0 USHF.L.U32 UR4, UR4, 0x1, URZ ;  /* 0x0000000104048899 */ /* 0x000fe400080006ff */
[----:B------:R-:W-:Y:S01]  /*2310*/  UIADD3 UR11, UPT, UPT, UR31, 0x40, URZ ;  /* 0x000000401f0b7890 */ /* 0x000fe2000fffe0ff */
[----:B------:R-:W-:Y:S02]  /*2320*/  ISETP.EQ.U32.AND P1, PT, RZ, UR19, P0 ;  /* 0x00000013ff007c0c */ /* 0x000fe40008722070 */
[C---:B------:R-:W-:Y:S02]  /*2330*/  LOP3.LUT R68, R69.reuse, 0x20, RZ, 0x3c, !PT ;  /* 0x0000002045447812 */ /* 0x040fe400078e3cff */
[----:B------:R-:W-:Y:S02]  /*2340*/  LEA.HI.X.SX32 R81, R2, R16, 0x1, P3 ;  /* 0x0000001002517211 */ /* 0x000fe400018f0eff */
[----:B------:R-:W-:-:S02]  /*2350*/  LOP3.LUT R3, R69, 0x40, RZ, 0x3c, !PT ;  /* 0x0000004045037812 */ /* 0x000fc400078e3cff */
[----:B------:R-:W-:Y:S02]  /*2360*/  LOP3.LUT R2, R69, 0x60, RZ, 0x3c, !PT ;  /* 0x0000006045027812 */ /* 0x000fe400078e3cff */
[----:B------:R-:W-:Y:S02]  /*2370*/  LEA.HI.X.SX32 R83, R5, R16, 0x1, P2 ;  /* 0x0000001005537211 */ /* 0x000fe400010f0eff */
[----:B------:R-:W-:Y:S02]  /*2380*/  PRMT R20, RZ, 0x7610, R20 ;  /* 0x00007610ff147816 */ /* 0x000fe40000000014 */
[----:B------:R-:W-:Y:S02]  /*2390*/  PRMT R22, RZ, 0x7610, R22 ;  /* 0x00007610ff167816 */ /* 0x000fe40000000016 */
[----:B------:R-:W-:Y:S02]  /*23a0*/  PRMT R118, RZ, 0x7610, R118 ;  /* 0x00007610ff767816 */ /* 0x000fe40000000076 */
[----:B------:R-:W-:-:S02]  /*23b0*/  PRMT R120, RZ, 0x7610, R120 ;  /* 0x00007610ff787816 */ /* 0x000fc40000000078 */
[----:B------:R-:W-:Y:S02]  /*23c0*/  PRMT R122, RZ, 0x7610, R122 ;  /* 0x00007610ff7a7816 */ /* 0x000fe4000000007a */
[----:B------:R-:W-:Y:S02]  /*23d0*/  PRMT R112, RZ, 0x7610, R112 ;  /* 0x00007610ff707816 */ /* 0x000fe40000000070 */
[----:B------:R-:W-:Y:S02]  /*23e0*/  PRMT R114, RZ, 0x7610, R114 ;  /* 0x00007610ff727816 */ /* 0x000fe40000000072 */
[----:B------:R-:W-:Y:S01]  /*23f0*/  PRMT R116, RZ, 0x7610, R116 ;  /* 0x00007610ff747816 */ /* 0x000fe20000000074 */
[----:B----4-:R0:W-:Y:S04]  /*2400*/  STS.U16 [R69+UR9+0x4000], R8 ;  /* 0x0040000845007988 */ /* 0x0101e80008000409 */
[----:B------:R0:W-:Y:S04]  /*2410*/  STS.U16 [R69+UR9+0x4400], R12 ;  /* 0x0044000c45007988 */ /* 0x0001e80008000409 */
[----:B------:R0:W-:Y:S04]  /*2420*/  STS.U16 [R68+UR9+0x4100], R11 ;  /* 0x0041000b44007988 */ /* 0x0001e80008000409 */
[----:B------:R0:W-:Y:S04]  /*2430*/  STS.U16 [R68+UR9+0x4500], R13 ;  /* 0x0045000d44007988 */ /* 0x0001e80008000409 */
[----:B------:R0:W-:Y:S04]  /*2440*/  STS.U16 [R3+UR9+0x4200], R10 ;  /* 0x0042000a03007988 */ /* 0x0001e80008000409 */
[----:B------:R0:W-:Y:S04]  /*2450*/  STS.U16 [R3+UR9+0x4600], R14 ;  /* 0x0046000e03007988 */ /* 0x0001e80008000409 */
[----:B------:R0:W-:Y:S04]  /*2460*/  STS.U16 [R2+UR9+0x4300], R9 ;  /* 0x0043000902007988 */ /* 0x0001e80008000409 */
[----:B------:R0:W-:Y:S01]  /*2470*/  STS.U16 [R2+UR9+0x4700], R15 ;  /* 0x0047000f02007988 */ /* 0x0001e20008000409 */
[----:B-1----:R1:W-:Y:S06]  /*2480*/  MEMBAR.ALL.CTA ;  /* 0x0000000000007992 */ /* 0x0023ec0000008000 */
[----:B-1----:R-:W-:Y:S04]  /*2490*/  FENCE.VIEW.ASYNC.S ;  /* 0x00000000000073c6 */ /* 0x002fe80000000000 */
[----:B------:R-:W1:Y:S02]  /*24a0*/  FENCE.VIEW.ASYNC.S ;  /* 0x00000000000073c6 */ /* 0x000e640000000000 */
[----:B-1----:R0:W1:Y:S02]  /*24b0*/  @!UP1 SYNCS.EXCH.64 URZ, [UR9+0x4800], UR4 ;  /* 0x0048000409ff95b2 */ /* 0x0020640008000100 */
[----:B-1----:R-:W-:Y:S06]  /*24c0*/  BAR.SYNC.DEFER_BLOCKING 0x0 ;  /* 0x0000000000007b1d */ /* 0x002fec0000010000 */
[----:B0-----:R-:W-:Y:S05]  /*24d0*/  @!P1 BRA `(.L_x_6) ;  /* 0x0000000000889947 */ /* 0x001fea0003800000 */
[----:B------:R-:W-:Y:S02]  /*24e0*/  UIADD3 UR4, UPT, UPT, UR9, 0x4000, URZ ;  /* 0x0000400009047890 */ /* 0x000fe4000fffe0ff */
[----:B------:R-:W-:Y:S02]  /*24f0*/  USHF.R.U32.HI UR12, URZ, 0x4, UR9 ;  /* 0x00000004ff0c7899 */ /* 0x000fe40008011609 */
[----:B------:R-:W-:Y:S02]  /*2500*/  USHF.R.U32.HI UR4, URZ, 0x4, UR4 ;  /* 0x00000004ff047899 */ /* 0x000fe40008011604 */
[----:B------:R-:W-:Y:S02]  /*2510*/  USGXT.U32 UR12, UR12, 0xe ;  /* 0x0000000e0c0c789a */ /* 0x000fe40008000000 */
[----:B------:R-:W-:Y:S02]  /*2520*/  USGXT.U32 UR14, UR4, 0xe ;  /* 0x0000000e040e789a */ /* 0x000fe40008000000 */
[----:B------:R-:W-:-:S02]  /*2530*/  UIADD3 UR32, UP1, UPT, UR12, 0x2000080, URZ ;  /* 0x020000800c207890 */ /* 0x000fc4000ff3e0ff */
[----:B------:R-:W-:Y:S01]  /*2540*/  UIADD3 UR34, UP2, UPT, UR14, 0x2, URZ ;  /* 0x000000020e227890 */ /* 0x000fe2000ff5e0ff */
[----:B------:R-:W-:Y:S01]  /*2550*/  UMOV UR4, URZ ;  /* 0x000000ff00047c82 */ /* 0x000fe20008000000 */
[----:B------:R-:W-:Y:S01]  /*2560*/  UMOV UR5, URZ ;  /* 0x000000ff00057c82 */ /* 0x000fe20008000000 */
[----:B------:R-:W-:Y:S02]  /*2570*/  UIADD3.X UR33, UPT, UPT, UR4, 0x40004040, URZ, UP1, !UPT ;  /* 0x4000404004217890 */ /* 0x000fe40008ffe4ff */
[----:B------:R-:W-:Y:S02]  /*2580*/  UIADD3.X UR35, UPT, UPT, UR5, 0x40004040, URZ, UP2, !UPT ;  /* 0x4000404005237890 */ /* 0x000fe400097fe4ff */
[----:B------:R-:W-:Y:S02]  /*2590*/  ULOP3.LUT UR12, UR12, 0x2000000, URZ, 0xfc, !UPT ;  /* 0x020000000c0c7892 */ /* 0x000fe4000f8efcff */
[----:B------:R-:W-:Y:S02]  /*25a0*/  UIADD3.64 UR20, UPT, UPT, UR32, 0x80, URZ ;  /* 0x0000008020147897 */ /* 0x000fe4000fffe0ff */
[----:B------:R-:W-:-:S02]  /*25b0*/  UIADD3.64 UR22, UPT, UPT, UR34, 0x2, URZ ;  /* 0x0000000222167897 */ /* 0x000fc4000fffe0ff */
[----:B------:R-:W-:Y:S02]  /*25c0*/  UIADD3.64 UR24, UPT, UPT, UR32, 0x100, URZ ;  /* 0x0000010020187897 */ /* 0x000fe4000fffe0ff */
[----:B------:R-:W-:Y:S01]  /*25d0*/  UIADD3.64 UR26, UPT, UPT, UR34, 0x4, URZ ;  /* 0x00000004221a7897 */ /* 0x000fe2000fffe0ff */
[----:B------:R-:W-:Y:S01]  /*25e0*/  UMOV UR36, 0x0 ;  /* 0x0000000000247882 */ /* 0x000fe20000000000 */
[----:B------:R-:W-:Y:S01]  /*25f0*/  UMOV UR37, 0x8048010 ;  /* 0x0804801000257882 */ /* 0x000fe20000000000 */
[----:B------:R-:W-:Y:S01]  /*2600*/  UMOV UR13, 0x40004040 ;  /* 0x40004040000d7882 */ /* 0x000fe20000000000 */
[----:B------:R-:W-:Y:S01]  /*2610*/  UMOV UR15, 0x40004040 ;  /* 0x40004040000f7882 */ /* 0x000fe20000000000 */
[----:B------:R-:W-:Y:S01]  /*2620*/  UMOV UR38, 0x0 ;  /* 0x0000000000267882 */ /* 0x000fe20000000000 */
[----:B------:R-:W-:Y:S01]  /*2630*/  UMOV UR39, 0x8048010 ;  /* 0x0804801000277882 */ /* 0x000fe20000000000 */
[----:B------:R-:W-:Y:S01]  /*2640*/  UMOV UR40, 0x0 ;  /* 0x0000000000287882 */ /* 0x000fe20000000000 */
[----:B------:R-:W-:Y:S01]  /*2650*/  UMOV UR41, 0x8048010 ;  /* 0x0804801000297882 */ /* 0x000fe20000000000 */
[----:B------:R-:W-:Y:S01]  /*2660*/  UMOV UR4, UR17 ;  /* 0x0000001100047c82 */ /* 0x000fe20008000000 */
[----:B------:R0:W-:Y:S01]  /*2670*/  UTCHMMA gdesc[UR12], gdesc[UR14], tmem[UR11], tmem[UR36], idesc[UR37], !UPT ;  /* 0x00ff240e0c0075ea */ /* 0x0001e2000f80000b */
[----:B------:R-:W-:Y:S01]  /*2680*/  UMOV UR42, 0x0 ;  /* 0x00000000002a7882 */ /* 0x000fe20000000000 */
[----:B------:R-:W-:Y:S01]  /*2690*/  UMOV UR43, 0x8048010 ;  /* 0x08048010002b7882 */ /* 0x000fe20000000000 */
[----:B------:R0:W-:Y:S01]  /*26a0*/  UTCHMMA gdesc[UR32], gdesc[UR34], tmem[UR11], tmem[UR38], idesc[UR39], UPT ;  /* 0x00ff2622200075ea */ /* 0x0001e2000b80000b */
[----:B------:R-:W-:Y:S01]  /*26b0*/  UMOV UR4, UR4 ;  /* 0x0000000400047c82 */ /* 0x000fe20008000000 */
[----:B------:R0:W-:Y:S01]  /*26c0*/  UTCHMMA gdesc[UR20], gdesc[UR22], tmem[UR11], tmem[UR40], idesc[UR41], UPT ;  /* 0x00ff2816140075ea */ /* 0x0001e2000b80000b */
[----:B------:R0:W-:Y:S01]  /*26d0*/  UTCHMMA gdesc[UR24], gdesc[UR26], tmem[UR11], tmem[UR42], idesc[UR43], UPT ;  /* 0x00ff2a1a180075ea */ /* 0x0001e2000b80000b */
[----:B------:R0:W-:Y:S01]  /*26e0*/  UTCBAR [UR4], URZ ;  /* 0x000000ff040073e9 */ /* 0x0001e200080000ff */
[----:B------:R-:W-:Y:S01]  /*26f0*/  NOP ;  /* 0x0000000000007918 */ /* 0x000fe20000000000 */
.L_x_6:
[----:B------:R-:W-:Y:S05]  /*2700*/  @!P0 BRA `(.L_x_7) ;  /* 0x0000000000088947 */ /* 0x000fea0003800000 */
[----:B------:R-:W1:Y:S02]  /*2710*/  SYNCS.PHASECHK.TRANS64.TRYWAIT P2, [UR9+0x4800], RZ ;  /* 0x004800ffff0075a7 */ /* 0x000e640008041109 */
[----:B-1----:R-:W-:Y:S05]  /*2720*/  @!P2 BRA `(.L_x_8) ;  /* 0x0000005000a0a947 */ /* 0x002fea0003800000 */
.L_x_7:
[----:B------:R-:W-:Y:S06]  /*2730*/  BAR.SYNC.DEFER_BLOCKING 0x0 ;  /* 0x0000000000007b1d */ /* 0x000fec0000010000 */
[----:B0-----:R-:W0:Y:S01]  /*2740*/  LDCU UR4, c[0x0][0x3a8] ;  /* 0x00007500ff0477ac */ /* 0x001e220008000800 */
[----:B------:R-:W0:Y:S01]  /*2750*/  LDTM.x16 R4, tmem[UR10+0x40] ;  /* 0x0000400a000479ee */ /* 0x000e220008240000 */
[----:B------:R-:W1:Y:S01]  /*2760*/  @!P6 SYNCS.CCTL.IV [UR9+0x4800] ;  /* 0x00480000ff00e9b1 */ /* 0x000e620008000009 */
[----:B------:R-:W-:Y:S01]  /*2770*/  NOP ;  /* 0x0000000000007918 */ /* 0x000fe20000000000 */
[----:B------:R2:W5:Y:S04]  /*2780*/  @P0 LDG.E.U16 R20, desc[UR28][R92.64] ;  /* 0x0000001c5c140981 */ /* 0x000568000c1e1500 */
[----:B------:R2:W5:Y:S04]  /*2790*/  @P0 LDG.E.U16 R22, desc[UR28][R90.64] ;  /* 0x0000001c5a160981 */ /* 0x000568000c1e1500 */
[----:B------:R2:W5:Y:S04]  /*27a0*/  @P0 LDG.E.U16 R118, desc[UR28][R88.64] ;  /* 0x0000001c58760981 */ /* 0x000568000c1e1500 */
[----:B------:R2:W5:Y:S04]  /*27b0*/  @P0 LDG.E.U16 R120, desc[UR28][R86.64] ;  /* 0x0000001c56780981 */ /* 0x000568000c1e1500 */
[----:B------:R2:W5:Y:S04]  /*27c0*/  @P0 LDG.E.U16 R122, desc[UR28][R84.64] ;  /* 0x0000001c547a0981 */ /* 0x000568000c1e1500 */
[----:B------:R2:W5:Y:S04]  /*27d0*/  @P0 LDG.E.U16 R112, desc[UR28][R82.64] ;  /* 0x0000001c52700981 */ /* 0x000568000c1e1500 */
[----:B------:R2:W5:Y:S04]  /*27e0*/  @P0 LDG.E.U16 R114, desc[UR28][R80.64] ;  /* 0x0000001c50720981 */ /* 0x000568000c1e1500 */
[----:B------:R2:W5:Y:S01]  /*27f0*/  @P0 LDG.E.U16 R116, desc[UR28][R78.64] ;  /* 0x0000001c4e740981 */ /* 0x000562000c1e1500 */
[----:B0-----:R-:W-:Y:S01]  /*2800*/  FMUL R4, R4, UR4 ;  /* 0x0000000404047c20 */ /* 0x001fe20008400000 */
[----:B------:R-:W-:Y:S01]  /*2810*/  ISETP.GT.AND P4, PT, R73, -0x1, PT ;  /* 0xffffffff4900780c */ /* 0x000fe20003f84270 */
[----:B------:R-:W-:Y:S01]  /*2820*/  FMUL R5, R5, UR4 ;  /* 0x0000000405057c20 */ /* 0x000fe20008400000 */
[----:B------:R-:W-:Y:S01]  /*2830*/  FMUL R6, R6, UR4 ;  /* 0x0000000406067c20 */ /* 0x000fe20008400000 */
[C---:B------:R-:W-:Y:S01]  /*2840*/  ISETP.GT.AND P3, PT, R0.reuse, RZ, PT ;  /* 0x000000ff0000720c */ /* 0x040fe20003f64270 */
[----:B------:R-:W-:Y:S01]  /*2850*/  FMUL R7, R7, UR4 ;  /* 0x0000000407077c20 */ /* 0x000fe20008400000 */
[----:B------:R-:W-:Y:S01]  /*2860*/  ISETP.GT.AND P2, PT, R0, 0x1, PT ;  /* 0x000000010000780c */ /* 0x000fe20003f44270 */
[----:B------:R-:W-:Y:S01]  /*2870*/  FMUL R8, R8, UR4 ;  /* 0x0000000408087c20 */ /* 0x000fe20008400000 */
[----:B------:R-:W-:Y:S01]  /*2880*/  FSEL R21, R4, -INF , P4 ;  /* 0xff80000004157808 */ /* 0x000fe20002000000 */
        /* <DEDUP_REMOVED lines=17> */
[----:B------:R-:W-:Y:S01]  /*29a0*/  FMNMX3 R4, R21, R5, R6, !PT ;  /* 0x0000000515047276 */ /* 0x000fe20007800006 */
[----:B------:R-:W-:Y:S01]  /*29b0*/  FMUL R18, R18, UR4 ;  /* 0x0000000412127c20 */ /* 0x000fe20008400000 */
[----:B------:R-:W-:Y:S01]  /*29c0*/  ISETP.GT.AND P3, PT, R0, 0x6, PT ;  /* 0x000000060000780c */ /* 0x000fe20003f64270 */
[----:B------:R-:W-:Y:S01]  /*29d0*/  FMUL R19, R19, UR4 ;  /* 0x0000000413137c20 */ /* 0x000fe20008400000 */
[----:B------:R-:W-:-:S02]  /*29e0*/  FSEL R9, R9, -INF , P2 ;  /* 0xff80000009097808 */ /* 0x000fc40001000000 */
[----:B------:R-:W-:Y:S02]  /*29f0*/  ISETP.GT.AND P2, PT, R0, 0x7, PT ;  /* 0x000000070000780c */ /* 0x000fe40003f44270 */
[----:B------:R-:W-:Y:S02]  /*2a00*/  FSEL R10, R10, -INF , P4 ;  /* 0xff8000000a0a7808 */ /* 0x000fe40002000000 */
[----:B------:R-:W-:Y:S02]  /*2a10*/  FMNMX3 R4, R4, R7, R8, !PT ;  /* 0x0000000704047276 */ /* 0x000fe40007800008 */
[C---:B------:R-:W-:Y:S02]  /*2a20*/  ISETP.GT.AND P4, PT, R0.reuse, 0x8, PT ;  /* 0x000000080000780c */ /* 0x040fe40003f84270 */
[----:B------:R-:W-:Y:S02]  /*2a30*/  FSEL R11, R11, -INF , P3 ;  /* 0xff8000000b0b7808 */ /* 0x000fe40001800000 */
[----:B------:R-:W-:-:S02]  /*2a40*/  ISETP.GT.AND P3, PT, R0, 0x9, PT ;  /* 0x000000090000780c */ /* 0x000fc40003f64270 */
[----:B------:R-:W-:Y:S02]  /*2a50*/  FSEL R12, R12, -INF , P2 ;  /* 0xff8000000c0c7808 */ /* 0x000fe40001000000 */
[----:B------:R-:W-:Y:S02]  /*2a60*/  FMNMX3 R4, R4, R9, R10, !PT ;  /* 0x0000000904047276 */ /* 0x000fe4000780000a */
[C---:B------:R-:W-:Y:S02]  /*2a70*/  ISETP.GT.AND P2, PT, R0.reuse, 0xa, PT ;  /* 0x0000000a0000780c */ /* 0x040fe40003f44270 */
[----:B------:R-:W-:Y:S02]  /*2a80*/  FSEL R13, R13, -INF , P4 ;  /* 0xff8000000d0d7808 */ /* 0x000fe40002000000 */
[----:B------:R-:W-:Y:S02]  /*2a90*/  ISETP.GT.AND P4, PT, R0, 0xb, PT ;  /* 0x0000000b0000780c */ /* 0x000fe40003f84270 */
[----:B------:R-:W-:-:S02]  /*2aa0*/  FSEL R14, R14, -INF , P3 ;  /* 0xff8000000e0e7808 */ /* 0x000fc40001800000 */
[----:B------:R-:W-:Y:S02]  /*2ab0*/  FMNMX3 R4, R4, R11, R12, !PT ;  /* 0x0000000b04047276 */ /* 0x000fe4000780000c */
[----:B------:R-:W-:Y:S02]  /*2ac0*/  FSEL R15, R15, -INF , P2 ;  /* 0xff8000000f0f7808 */ /* 0x000fe40001000000 */
[C---:B------:R-:W-:Y:S02]  /*2ad0*/  ISETP.GT.AND P3, PT, R0.reuse, 0xc, PT ;  /* 0x0000000c0000780c */ /* 0x040fe40003f64270 */
[----:B------:R-:W-:Y:S02]  /*2ae0*/  ISETP.GT.AND P2, PT, R0, 0xd, PT ;  /* 0x0000000d0000780c */ /* 0x000fe40003f44270 */
[----:B------:R-:W-:Y:S02]  /*2af0*/  FSEL R16, R16, -INF , P4 ;  /* 0xff80000010107808 */ /* 0x000fe40002000000 */
[----:B------:R-:W-:-:S02]  /*2b00*/  FMNMX3 R4, R4, R13, R14, !PT ;  /* 0x0000000d04047276 */ /* 0x000fc4000780000e */
[----:B------:R-:W-:Y:S02]  /*2b10*/  ISETP.GT.AND P4, PT, R0, 0xe, PT ;  /* 0x0000000e0000780c */ /* 0x000fe40003f84270 */
[----:B------:R-:W-:Y:S02]  /*2b20*/  FSEL R17, R17, -INF , P3 ;  /* 0xff80000011117808 */ /* 0x000fe40001800000 */
[----:B------:R-:W-:Y:S02]  /*2b30*/  FSEL R18, R18, -INF , P2 ;  /* 0xff80000012127808 */ /* 0x000fe40001000000 */
[----:B------:R-:W-:Y:S02]  /*2b40*/  FMNMX3 R4, R4, R15, R16, !PT ;  /* 0x0000000f04047276 */ /* 0x000fe40007800010 */
[----:B------:R-:W-:Y:S02]  /*2b50*/  FSEL R19, R19, -INF , P4 ;  /* 0xff80000013137808 */ /* 0x000fe40002000000 */
[----:B------:R-:W-:-:S04]  /*2b60*/  FMNMX3 R4, R4, R17, R18, !PT ;  /* 0x0000001104047276 */ /* 0x000fc80007800012 */
[----:B------:R-:W-:-:S05]  /*2b70*/  FMNMX3 R76, R4, -INF , R19, !PT ;  /* 0xff800000044c7876 */ /* 0x000fca0007800013 */
[--C-:B------:R-:W-:Y:S01]  /*2b80*/  FADD R5, R5, -R76.reuse ;  /* 0x8000004c05057221 */ /* 0x100fe20000000000 */
[--C-:B------:R-:W-:Y:S01]  /*2b90*/  FADD R21, R21, -R76.reuse ;  /* 0x8000004c15157221 */ /* 0x100fe20000000000 */
[--C-:B------:R-:W-:Y:S01]  /*2ba0*/  FADD R6, R6, -R76.reuse ;  /* 0x8000004c06067221 */ /* 0x100fe20000000000 */
[--C-:B------:R-:W-:Y:S01]  /*2bb0*/  FADD R7, R7, -R76.reuse ;  /* 0x8000004c07077221 */ /* 0x100fe20000000000 */
[----:B------:R-:W-:Y:S01]  /*2bc0*/  FMUL R5, R5, 1.4426950216293334961 ;  /* 0x3fb8aa3b05057820 */ /* 0x000fe20000400000 */
[----:B------:R-:W-:Y:S01]  /*2bd0*/  FMUL R21, R21, 1.4426950216293334961 ;  /* 0x3fb8aa3b15157820 */ /* 0x000fe20000400000 */
[----:B------:R-:W-:Y:S01]  /*2be0*/  FMUL R6, R6, 1.4426950216293334961 ;  /* 0x3fb8aa3b06067820 */ /* 0x000fe20000400000 */
[----:B------:R-:W-:Y:S01]  /*2bf0*/  FMUL R7, R7, 1.4426950216293334961 ;  /* 0x3fb8aa3b07077820 */ /* 0x000fe20000400000 */
[--C-:B------:R-:W-:Y:S01]  /*2c00*/  FADD R8, R8, -R76.reuse ;  /* 0x8000004c08087221 */ /* 0x100fe20000000000 */
[----:B------:R-:W-:Y:S01]  /*2c10*/  MUFU.EX2 R4, R21 ;  /* 0x0000001500047308 */ /* 0x000fe20000000800 */
[--C-:B------:R-:W-:Y:S01]  /*2c20*/  FADD R9, R9, -R76.reuse ;  /* 0x8000004c09097221 */ /* 0x100fe20000000000 */
[--C-:B------:R-:W-:Y:S01]  /*2c30*/  FADD R10, R10, -R76.reuse ;  /* 0x8000004c0a0a7221 */ /* 0x100fe20000000000 */
[----:B------:R-:W-:Y:S01]  /*2c40*/  FMUL R8, R8, 1.4426950216293334961 ;  /* 0x3fb8aa3b08087820 */ /* 0x000fe20000400000 */
[--C-:B------:R-:W-:Y:S01]  /*2c50*/  FADD R11, R11, -R76.reuse ;  /* 0x8000004c0b0b7221 */ /* 0x100fe20000000000 */
[----:B------:R-:W-:Y:S01]  /*2c60*/  FMUL R9, R9, 1.4426950216293334961 ;  /* 0x3fb8aa3b09097820 */ /* 0x000fe20000400000 */
[----:B------:R-:W-:Y:S01]  /*2c70*/  FMUL R10, R10, 1.4426950216293334961 ;  /* 0x3fb8aa3b0a0a7820 */ /* 0x000fe20000400000 */
[--C-:B------:R-:W-:Y:S01]  /*2c80*/  FADD R12, R12, -R76.reuse ;  /* 0x8000004c0c0c7221 */ /* 0x100fe20000000000 */
[----:B------:R-:W0:Y:S01]  /*2c90*/  MUFU.EX2 R5, R5 ;  /* 0x0000000500057308 */ /* 0x000e220000000800 */
[----:B------:R-:W-:Y:S01]  /*2ca0*/  FMUL R11, R11, 1.4426950216293334961 ;  /* 0x3fb8aa3b0b0b7820 */ /* 0x000fe20000400000 */
[--C-:B------:R-:W-:Y:S01]  /*2cb0*/  FADD R13, R13, -R76.reuse ;  /* 0x8000004c0d0d7221 */ /* 0x100fe20000000000 */
[----:B------:R-:W-:Y:S01]  /*2cc0*/  FMUL R12, R12, 1.4426950216293334961 ;  /* 0x3fb8aa3b0c0c7820 */ /* 0x000fe20000400000 */
[--C-:B------:R-:W-:Y:S01]  /*2cd0*/  FADD R14, R14, -R76.reuse ;  /* 0x8000004c0e0e7221 */ /* 0x100fe20000000000 */
[--C-:B------:R-:W-:Y:S01]  /*2ce0*/  FADD R15, R15, -R76.reuse ;  /* 0x8000004c0f0f7221 */ /* 0x100fe20000000000 */
[----:B------:R-:W-:Y:S01]  /*2cf0*/  FMUL R13, R13, 1.4426950216293334961 ;  /* 0x3fb8aa3b0d0d7820 */ /* 0x000fe20000400000 */
[--C-:B------:R-:W-:Y:S01]  /*2d00*/  FADD R16, R16, -R76.reuse ;  /* 0x8000004c10107221 */ /* 0x100fe20000000000 */
[----:B------:R-:W3:Y:S01]  /*2d10*/  MUFU.EX2 R6, R6 ;  /* 0x0000000600067308 */ /* 0x000ee20000000800 */
[--C-:B------:R-:W-:Y:S01]  /*2d20*/  FADD R17, R17, -R76.reuse ;  /* 0x8000004c11117221 */ /* 0x100fe20000000000 */
[--C-:B------:R-:W-:Y:S01]  /*2d30*/  FADD R18, R18, -R76.reuse ;  /* 0x8000004c12127221 */ /* 0x100fe20000000000 */
[----:B------:R-:W-:Y:S01]  /*2d40*/  FADD R19, R19, -R76 ;  /* 0x8000004c13137221 */ /* 0x000fe20000000000 */
[----:B------:R-:W-:Y:S01]  /*2d50*/  FMUL R14, R14, 1.4426950216293334961 ;  /* 0x3fb8aa3b0e0e7820 */ /* 0x000fe20000400000 */
[----:B------:R-:W-:Y:S01]  /*2d60*/  FMUL R15, R15, 1.4426950216293334961 ;  /* 0x3fb8aa3b0f0f7820 */ /* 0x000fe20000400000 */
[----:B------:R-:W-:Y:S01]  /*2d70*/  FMUL R16, R16, 1.4426950216293334961 ;  /* 0x3fb8aa3b10107820 */ /* 0x000fe20000400000 */
[----:B------:R-:W-:Y:S01]  /*2d80*/  FMUL R17, R17, 1.4426950216293334961 ;  /* 0x3fb8aa3b11117820 */ /* 0x000fe20000400000 */
[----:B------:R-:W4:Y:S01]  /*2d90*/  MUFU.EX2 R7, R7 ;  /* 0x0000000700077308 */ /* 0x000f220000000800 */
[----:B0-----:R-:W-:Y:S01]  /*2da0*/  FADD R21, R4, R5 ;  /* 0x0000000504157221 */ /* 0x001fe20000000000 */
[----:B------:R-:W-:Y:S01]  /*2db0*/  FMUL R18, R18, 1.4426950216293334961 ;  /* 0x3fb8aa3b12127820 */ /* 0x000fe20000400000 */
[----:B------:R-:W-:Y:S01]  /*2dc0*/  FMUL R19, R19, 1.4426950216293334961 ;  /* 0x3fb8aa3b13137820 */ /* 0x000fe20000400000 */
[----:B------:R-:W-:-:S04]  /*2dd0*/  F2FP.F16.F32.PACK_AB R4, R5, R4 ;  /* 0x000000040504723e */ /* 0x000fc800000000ff */
[----:B------:R-:W0:Y:S01]  /*2de0*/  MUFU.EX2 R8, R8 ;  /* 0x0000000800087308 */ /* 0x000e220000000800 */
[----:B---3--:R-:W-:-:S07]  /*2df0*/  FADD R24, R6, R21 ;  /* 0x0000001506187221 */ /* 0x008fce0000000000 */
[----:B------:R-:W3:Y:S01]  /*2e00*/  MUFU.EX2 R9, R9 ;  /* 0x0000000900097308 */ /* 0x000ee20000000800 */
[C---:B----4-:R-:W-:Y:S01]  /*2e10*/  FADD R21, R7.reuse, R24 ;  /* 0x0000001807157221 */ /* 0x050fe20000000000 */
[----:B------:R-:W-:-:S06]  /*2e20*/  F2FP.F16.F32.PACK_AB R5, R7, R6 ;  /* 0x000000060705723e */ /* 0x000fcc00000000ff */
[----:B------:R-:W-:Y:S01]  /*2e30*/  MUFU.EX2 R10, R10 ;  /* 0x0000000a000a7308 */ /* 0x000fe20000000800 */
[----:B0-----:R-:W-:-:S07]  /*2e40*/  FADD R24, R8, R21 ;  /* 0x0000001508187221 */ /* 0x001fce0000000000 */
[----:B------:R-:W0:Y:S01]  /*2e50*/  MUFU.EX2 R11, R11 ;  /* 0x0000000b000b7308 */ /* 0x000e220000000800 */
[C---:B---3--:R-:W-:Y:S01]  /*2e60*/  FADD R21, R9.reuse, R24 ;  /* 0x0000001809157221 */ /* 0x048fe20000000000 */
[----:B------:R-:W-:-:S06]  /*2e70*/  F2FP.F16.F32.PACK_AB R6, R9, R8 ;  /* 0x000000080906723e */ /* 0x000fcc00000000ff */
[----:B------:R-:W-:Y:S08]  /*2e80*/  MUFU.EX2 R12, R12 ;  /* 0x0000000c000c7308 */ /* 0x000ff00000000800 */
[----:B------:R-:W3:Y:S01]  /*2e90*/  MUFU.EX2 R13, R13 ;  /* 0x0000000d000d7308 */ /* 0x000ee20000000800 */
[----:B0-----:R-:W-:-:S07]  /*2ea0*/  F2FP.F16.F32.PACK_AB R7, R11, R10 ;  /* 0x0000000a0b07723e */ /* 0x001fce00000000ff */
[----:B------:R-:W-:Y:S08]  /*2eb0*/  MUFU.EX2 R14, R14 ;  /* 0x0000000e000e7308 */ /* 0x000ff00000000800 */
[----:B------:R-:W0:Y:S01]  /*2ec0*/  MUFU.EX2 R15, R15 ;  /* 0x0000000f000f7308 */ /* 0x000e220000000800 */
[----:B---3--:R-:W-:-:S07]  /*2ed0*/  F2FP.F16.F32.PACK_AB R8, R13, R12 ;  /* 0x0000000c0d08723e */ /* 0x008fce00000000ff */
[----:B------:R3:W-:Y:S08]  /*2ee0*/  MUFU.EX2 R77, R16 ;  /* 0x00000010004d7308 */ /* 0x0007f00000000800 */
[----:B------:R4:W1:Y:S01]  /*2ef0*/  MUFU.EX2 R74, R17 ;  /* 0x00000011004a7308 */ /* 0x0008620000000800 */
[----:B---3--:R-:W-:Y:S01]  /*2f00*/  FADD R16, R10, R21 ;  /* 0x000000150a107221 */ /* 0x008fe20000000000 */
[----:B0-----:R-:W-:-:S03]  /*2f10*/  F2FP.F16.F32.PACK_AB R9, R15, R14 ;  /* 0x0000000e0f09723e */ /* 0x001fc600000000ff */
[----:B------:R-:W-:-:S03]  /*2f20*/  FADD R21, R11, R16 ;  /* 0x000000100b157221 */ /* 0x000fc60000000000 */
[----:B------:R-:W-:Y:S01]  /*2f30*/  MUFU.EX2 R75, R18 ;  /* 0x00000012004b7308 */ /* 0x000fe20000000800 */
[----:B------:R-:W-:-:S04]  /*2f40*/  FADD R16, R12, R21 ;  /* 0x000000150c107221 */ /* 0x000fc80000000000 */
[----:B----4-:R-:W-:-:S03]  /*2f50*/  FADD R17, R13, R16 ;  /* 0x000000100d117221 */ /* 0x010fc60000000000 */
[----:B------:R-:W0:Y:S01]  /*2f60*/  MUFU.EX2 R72, R19 ;  /* 0x0000001300487308 */ /* 0x000e220000000800 */
[----:B------:R-:W-:Y:S01]  /*2f70*/  FADD R12, R14, R17 ;  /* 0x000000110e0c7221 */ /* 0x000fe20000000000 */
[----:B-1----:R-:W-:Y:S02]  /*2f80*/  F2FP.F16.F32.PACK_AB R10, R74, R77 ;  /* 0x0000004d4a0a723e */ /* 0x002fe400000000ff */
[----:B0-----:R-:W-:Y:S01]  /*2f90*/  F2FP.F16.F32.PACK_AB R11, R72, R75 ;  /* 0x0000004b480b723e */ /* 0x001fe200000000ff */
[----:B--2---:R-:W-:Y:S06]  /*2fa0*/  @!P0 BRA `(.L_x_9) ;  /* 0x0000000000048947 */ /* 0x004fec0003800000 */
[----:B------:R0:W-:Y:S02]  /*2fb0*/  STTM.x8 tmem[UR10+0x50], R4 ;  /* 0x00005004000079ed */ /* 0x0001e400081c000a */
.L_x_9:
[----:B-----5:R-:W-:Y:S01]  /*2fc0*/  STS.U16 [R69+UR9+0x4000], R20 ;  /* 0x0040001445007988 */ /* 0x020fe20008000409 */
[----:B0-----:R-:W-:Y:S01]  /*2fd0*/  FADD R4, -R76, -INF ;  /* 0xff8000004c047421 */ /* 0x001fe20000000100 */
[----:B------:R-:W-:Y:S02]  /*2fe0*/  FADD R124, R15, R12 ;  /* 0x0000000c0f7c7221 */ /* 0x000fe40000000000 */
[----:B------:R0:W-:Y:S01]  /*2ff0*/  STS.U16 [R69+UR9+0x4100], R22 ;  /* 0x0041001645007988 */ /* 0x0001e20008000409 */
[----:B------:R-:W-:Y:S01]  /*3000*/  FMUL R110, R4, 1.4426950216293334961 ;  /* 0x3fb8aa3b046e7820 */ /* 0x000fe20000400000 */
[----:B------:R-:W-:Y:S02]  /*3010*/  FADD R77, R77, R124 ;  /* 0x0000007c4d4d7221 */ /* 0x000fe40000000000 */
[----:B------:R1:W-:Y:S03]  /*3020*/  STS.U16 [R69+UR9+0x4200], R118 ;  /* 0x0042007645007988 */ /* 0x0003e60008000409 */
[----:B------:R-:W2:Y:S01]  /*3030*/  MUFU.EX2 R110, R110 ;  /* 0x0000006e006e7308 */ /* 0x000ea20000000800 */
[----:B------:R1:W-:Y:S04]  /*3040*/  STS.U16 [R69+UR9+0x4300], R120 ;  /* 0x0043007845007988 */ /* 0x0003e80008000409 */
[----:B------:R1:W-:Y:S04]  /*3050*/  STS.U16 [R69+UR9+0x4400], R122 ;  /* 0x0044007a45007988 */ /* 0x0003e80008000409 */
[----:B------:R1:W-:Y:S04]  /*3060*/  STS.U16 [R69+UR9+0x4500], R112 ;  /* 0x0045007045007988 */ /* 0x0003e80008000409 */
[----:B------:R1:W-:Y:S04]  /*3070*/  STS.U16 [R69+UR9+0x4600], R114 ;  /* 0x0046007245007988 */ /* 0x0003e80008000409 */
[----:B------:R1:W-:Y:S01]  /*3080*/  STS.U16 [R69+UR9+0x4700], R116 ;  /* 0x0047007445007988 */ /* 0x0003e20008000409 */
[----:B------:R-:W3:Y:S02]  /*3090*/  FENCE.VIEW.ASYNC.T ;  /* 0x00000000000073c6 */ /* 0x000ee40000000200 */
[----:B---3--:R-:W-:Y:S06]  /*30a0*/  BAR.SYNC.DEFER_BLOCKING 0x0 ;  /* 0x0000000000007b1d */ /* 0x008fec0000010000 */
[----:B0-----:R-:W0:Y:S01]  /*30b0*/  LDTM.x64 R4, tmem[UR10] ;  /* 0x0000000a000479ee */ /* 0x001e220008340000 */
[----:B------:R-:W-:Y:S01]  /*30c0*/  NOP ;  /* 0x0000000000007918 */ /* 0x000fe20000000000 */
[----:B-12---:R-:W-:Y:S05]  /*30d0*/  @!P0 BRA `(.L_x_10) ;  /* 0x0000000400048947 */ /* 0x006fea0003800000 */
[C---:B0-----:R-:W-:Y:S01]  /*30e0*/  FMUL R4, R110.reuse, R4 ;  /* 0x000000046e047220 */ /* 0x041fe20000400000 */
[C---:B------:R-:W-:Y:S01]  /*30f0*/  FMUL R5, R110.reuse, R5 ;  /* 0x000000056e057220 */ /* 0x040fe20000400000 */
        /* <DEDUP_REMOVED lines=61> */
[----:B------:R-:W-:-:S04]  /*34d0*/  FMUL R67, R110, R67 ;  /* 0x000000436e437220 */ /* 0x000fc80000400000 */
[----:B------:R1:W-:Y:S03]  /*34e0*/  STTM.x64 tmem[UR10], R4 ;  /* 0x00000004000079ed */ /* 0x0003e6000834000a */
.L_x_10:
[----:B0-----:R-:W0:Y:S02]  /*34f0*/  FENCE.VIEW.ASYNC.T ;  /* 0x00000000000073c6 */ /* 0x001e240000000200 */
[----:B0-----:R-:W-:Y:S01]  /*3500*/  BAR.SYNC.DEFER_BLOCKING 0x0 ;  /* 0x0000000000007b1d */ /* 0x001fe20000010000 */
[----:B------:R-:W-:Y:S01]  /*3510*/  FADD R74, R74, R77 ;  /* 0x0000004d4a4a7221 */ /* 0x000fe20000000000 */
[----:B------:R-:W-:Y:S01]  /*3520*/  UIADD3 UR6, UPT, UPT, UR9, 0x5800, URZ ;  /* 0x0000580009067890 */ /* 0x000fe2000fffe0ff */
[----:B------:R-:W-:Y:S01]  /*3530*/  FSEL R117, R76, -INF , P0 ;  /* 0xff8000004c757808 */ /* 0x000fe20000000000 */
[----:B------:R-:W-:Y:S01]  /*3540*/  UIADD3 UR40, UPT, UPT, UR31, 0x50, URZ ;  /* 0x000000501f287890 */ /* 0x000fe2000fffe0ff */
[----:B------:R-:W-:-:S04]  /*3550*/  FADD R75, R75, R74 ;  /* 0x0000004a4b4b7221 */ /* 0x000fc80000000000 */
[----:B------:R-:W-:-:S04]  /*3560*/  FADD R75, R72, R75 ;  /* 0x0000004b484b7221 */ /* 0x000fc80000000000 */
[----:B------:R-:W-:-:S05]  /*3570*/  FADD R75, R110, R75 ;  /* 0x0000004b6e4b7221 */ /* 0x000fca0000000000 */
[----:B------:R-:W-:Y:S01]  /*3580*/  FSEL R72, R75, 1, P0 ;  /* 0x3f8000004b487808 */ /* 0x000fe20000000000 */
[----:B------:R0:W-:Y:S06]  /*3590*/  MEMBAR.ALL.CTA ;  /* 0x0000000000007992 */ /* 0x0001ec0000008000 */
[----:B0-----:R-:W0:Y:S02]  /*35a0*/  FENCE.VIEW.ASYNC.S ;  /* 0x00000000000073c6 */ /* 0x001e240000000000 */
[----:B0-----:R-:W-:Y:S06]  /*35b0*/  BAR.SYNC.DEFER_BLOCKING 0x0 ;  /* 0x0000000000007b1d */ /* 0x001fec0000010000 */
[----:B------:R-:W-:Y:S05]  /*35c0*/  @!P1 BRA `(.L_x_11) ;  /* 0x0000000000449947 */ /* 0x000fea0003800000 */
[----:B------:R-:W-:Y:S01]  /*35d0*/  UIADD3 UR4, UPT, UPT, UR9, 0x4000, URZ ;  /* 0x0000400009047890 */ /* 0x000fe2000fffe0ff */
[----:B------:R-:W-:Y:S01]  /*35e0*/  BSSY.RECONVERGENT B0, `(.L_x_12) ;  /* 0x000000e000007945 */ /* 0x000fe20003800200 */
[----:B------:R-:W-:Y:S02]  /*35f0*/  ELECT P0, URZ, PT ;  /* 0x0000000000ff782f */ /* 0x000fe40003800000 */
[----:B------:R-:W-:Y:S01]  /*3600*/  USHF.R.U32.HI UR4, URZ, 0x4, UR4 ;  /* 0x00000004ff047899 */ /* 0x000fe20008011604 */
[----:B------:R-:W-:Y:S01]  /*3610*/  UMOV UR12, 0x0 ;  /* 0x00000000000c7882 */ /* 0x000fe20000000000 */
[----:B------:R-:W-:Y:S02]  /*3620*/  UMOV UR13, 0x8100010 ;  /* 0x08100010000d7882 */ /* 0x000fe40000000000 */
[----:B------:R-:W-:Y:S01]  /*3630*/  USGXT.U32 UR4, UR4, 0xe ;  /* 0x0000000e0404789a */ /* 0x000fe20008000000 */
[----:B------:R-:W-:-:S08]  /*3640*/  UMOV UR5, 0xc0004010 ;  /* 0xc000401000057882 */ /* 0x000fd00000000000 */
[----:B------:R0:W-:Y:S01]  /*3650*/  UTCHMMA tmem[UR40], gdesc[UR4], tmem[UR31], tmem[UR12], idesc[UR13], UPT ;  /* 0x00ff0c04280079ea */ /* 0x0001e2000b80001f */
[----:B------:R-:W-:Y:S05]  /*3660*/  @!P0 BRA `(.L_x_13) ;  /* 0x0000000000148947 */ /* 0x000fea0003800000 */
[----:B0-----:R-:W-:Y:S01]  /*3670*/  UMOV UR4, UR6 ;  /* 0x0000000600047c82 */ /* 0x001fe20008000000 */
[----:B------:R-:W-:Y:S02]  /*3680*/  UMOV UR5, URZ ;  /* 0x000000ff00057c82 */ /* 0x000fe40008000000 */
[----:B------:R-:W-:Y:S02]  /*3690*/  UMOV UR4, UR4 ;  /* 0x0000000400047c82 */ /* 0x000fe40008000000 */
[----:B------:R2:W-:Y:S01]  /*36a0*/  UTCBAR [UR4], URZ ;  /* 0x000000ff040073e9 */ /* 0x0005e200080000ff */
[----:B------:R-:W-:Y:S02]  /*36b0*/  NOP ;  /* 0x0000000000007918 */ /* 0x000fe40000000000 */
.L_x_13:
[----:B0-2---:R-:W-:Y:S05]  /*36c0*/  BSYNC.RECONVERGENT B0 ;  /* 0x0000000000007941 */ /* 0x005fea0003800200 */
.L_x_12:
[----:B------:R-:W-:Y:S05]  /*36d0*/  BRA `(.L_x_14) ;  /* 0x0000000000087947 */ /* 0x000fea0003800000 */
.L_x_11:
[----:B------:R-:W-:-:S13]  /*36e0*/  ISETP.GE.AND P0, PT, R73, RZ, PT ;  /* 0x000000ff4900720c */ /* 0x000fda0003f06270 */
[----:B------:R-:W-:Y:S05]  /*36f0*/  @!P0 BRA `(.L_x_15) ;  /* 0x0000001800908947 */ /* 0x000fea0003800000 */
.L_x_14:
[----:B------:R-:W-:Y:S01]  /*3700*/  USHF.R.U32.HI UR12, URZ, 0x4, UR9 ;  /* 0x00000004ff0c7899 */ /* 0x000fe20008011609 */
[----:B------:R-:W-:Y:S01]  /*3710*/  SHF.L.U32 R71, R71, 0x4, RZ ;  /* 0x0000000447477819 */ /* 0x000fe200000006ff */
[----:B------:R-:W-:Y:S01]  /*3720*/  USHF.R.U32.HI UR18, URZ, 0x4, UR17 ;  /* 0x00000004ff127899 */ /* 0x000fe20008011611 */
[----:B-1----:R-:W-:Y:S01]  /*3730*/  HFMA2 R20, -RZ, RZ, 0, 0 ;  /* 0x00000000ff147431 */ /* 0x002fe200000001ff */
[----:B------:R-:W-:Y:S01]  /*3740*/  USGXT.U32 UR12, UR12, 0xe ;  /* 0x0000000e0c0c789a */ /* 0x000fe20008000000 */
[----:B------:R-:W-:Y:S01]  /*3750*/  IADD3 R73, PT, PT, R73, 0x70, RZ ;  /* 0x0000007049497810 */ /* 0x000fe20007ffe0ff */
[----:B------:R-:W-:Y:S01]  /*3760*/  USGXT.U32 UR18, UR18, 0xe ;  /* 0x0000000e1212789a */ /* 0x000fe20008000000 */
[----:B------:R-:W-:Y:S01]  /*3770*/  MOV R74, RZ ;  /* 0x000000ff004a7202 */ /* 0x000fe20000000f00 */
[----:B------:R-:W-:Y:S01]  /*3780*/  ULOP3.LUT UR20, UR12, 0x2000000, URZ, 0xfc, !UPT ;  /* 0x020000000c147892 */ /* 0x000fe2000f8efcff */
[----:B------:R-:W-:Y:S01]  /*3790*/  MOV R76, R71 ;  /* 0x00000047004c7202 */ /* 0x000fe20000000f00 */
[----:B------:R-:W-:-:S02]  /*37a0*/  USHF.L.U32 UR16, UR7, 0x4, URZ ;  /* 0x0000000407107899 */ /* 0x000fc400080006ff */
[----:B------:R-:W-:Y:S02]  /*37b0*/  UIADD3 UR12, UP3, UPT, UR12, 0x2000080, URZ ;  /* 0x020000800c0c7890 */ /* 0x000fe4000ff7e0ff */
[----:B------:R-:W-:Y:S02]  /*37c0*/  UIADD3 UR14, UP2, UPT, UR18, 0x2, URZ ;  /* 0x00000002120e7890 */ /* 0x000fe4000ff5e0ff */
[----:B------:R-:W-:Y:S01]  /*37d0*/  UIADD3 UR7, UPT, UPT, UR9, 0x5000, URZ ;  /* 0x0000500009077890 */ /* 0x000fe2000fffe0ff */
[----:B------:R-:W-:Y:S01]  /*37e0*/  MOV R75, UR16 ;  /* 0x00000010004b7c02 */ /* 0x000fe20008000f00 */
[----:B------:R-:W-:Y:S01]  /*37f0*/  UMOV UR5, URZ ;  /* 0x000000ff00057c82 */ /* 0x000fe20008000000 */
[----:B------:R-:W-:Y:S01]  /*3800*/  UMOV UR4, URZ ;  /* 0x000000ff00047c82 */ /* 0x000fe20008000000 */
[----:B------:R-:W-:Y:S02]  /*3810*/  UIADD3.X UR13, UPT, UPT, UR5, 0x40004040, URZ, UP3, !UPT ;  /* 0x40004040050d7890 */ /* 0x000fe40009ffe4ff */
[----:B------:R-:W-:-:S02]  /*3820*/  UIADD3.X UR15, UPT, UPT, UR4, 0x40004040, URZ, UP2, !UPT ;  /* 0x40004040040f7890 */ /* 0x000fc400097fe4ff */
[----:B------:R-:W-:Y:S02]  /*3830*/  USHF.R.U32.HI UR7, URZ, 0x4, UR7 ;  /* 0x00000004ff077899 */ /* 0x000fe40008011607 */
[----:B------:R-:W-:Y:S02]  /*3840*/  UIADD3 UR32, UP2, UPT, UR12, 0x80, URZ ;  /* 0x000000800c207890 */ /* 0x000fe4000ff5e0ff */
[----:B------:R-:W-:Y:S02]  /*3850*/  UIADD3 UR34, UP3, UPT, UR12, 0x100, URZ ;  /* 0x000001000c227890 */ /* 0x000fe4000ff7e0ff */
[----:B------:R-:W-:Y:S01]  /*3860*/  UISETP.NE.U32.AND UP1, UPT, UR19, URZ, UPT ;  /* 0x000000ff1300728c */ /* 0x000fe2000bf25070 */
[----:B------:R-:W-:Y:S01]  /*3870*/  UMOV UR17, 0x1 ;  /* 0x0000000100117882 */ /* 0x000fe20000000000 */
[----:B------:R-:W0:Y:S01]  /*3880*/  LDCU UR41, c[0x0][0x3a8] ;  /* 0x00007500ff2977ac */ /* 0x000e220008000800 */
[----:B------:R-:W-:Y:S02]  /*3890*/  USGXT.U32 UR22, UR7, 0xe ;  /* 0x0000000e0716789a */ /* 0x000fe40008000000 */
[----:B------:R-:W-:-:S02]  /*38a0*/  UIADD3.X UR33, UPT, UPT, UR13, URZ, URZ, UP2, !UPT ;  /* 0x000000ff0d217290 */ /* 0x000fc400097fe4ff */
[----:B------:R-:W-:Y:S02]  /*38b0*/  UIADD3.X UR35, UPT, UPT, UR13, URZ, URZ, UP3, !UPT ;  /* 0x000000ff0d237290 */ /* 0x000fe40009ffe4ff */
[----:B------:R-:W-:Y:S02]  /*38c0*/  UIADD3.64 UR36, UPT, UPT, UR14, 0x2, URZ ;  /* 0x000000020e247897 */ /* 0x000fe4000fffe0ff */
[----:B------:R-:W-:Y:S01]  /*38d0*/  UIADD3.64 UR38, UPT, UPT, UR14, 0x4, URZ ;  /* 0x000000040e267897 */ /* 0x000fe2000fffe0ff */
[----:B------:R-:W-:-:S11]  /*38e0*/  UMOV UR30, UR6 ;  /* 0x00000006001e7c82 */ /* 0x000fd60008000000 */
.L_x_20:
[----:B------:R-:W-:-:S04]  /*38f0*/  IMAD.WIDE R4, R76, 0x2, R108 ;  /* 0x000000024c047825 */ /* 0x000fc800078e026c */
[C---:B------:R-:W-:Y:S02]  /*3900*/  IMAD.WIDE R12, R76.reuse, 0x2, R100 ;  /* 0x000000024c0c7825 */ /* 0x040fe400078e0264 */
[----:B------:R-:W2:Y:S02]  /*3910*/  LDG.E.U16 R4, desc[UR28][R4.64] ;  /* 0x0000001c04047981 */ /* 0x000ea4000c1e1500 */
[C---:B------:R-:W-:Y:S02]  /*3920*/  IMAD.WIDE R6, R76.reuse, 0x2, R106 ;  /* 0x000000024c067825 */ /* 0x040fe400078e026a */
[----:B------:R-:W3:Y:S02]  /*3930*/  LDG.E.U16 R12, desc[UR28][R12.64] ;  /* 0x0000001c0c0c7981 */ /* 0x000ee4000c1e1500 */
[C---:B------:R-:W-:Y:S02]  /*3940*/  IMAD.WIDE R14, R76.reuse, 0x2, R98 ;  /* 0x000000024c0e7825 */ /* 0x040fe400078e0262 */
[----:B------:R-:W4:Y:S02]  /*3950*/  LDG.E.U16 R7, desc[UR28][R6.64] ;  /* 0x0000001c06077981 */ /* 0x000f24000c1e1500 */
[----:B------:R-:W-:-:S02]  /*3960*/  IMAD.WIDE R8, R76, 0x2, R104 ;  /* 0x000000024c087825 */ /* 0x000fc400078e0268 */
[----:B------:R-:W5:Y:S02]  /*3970*/  LDG.E.U16 R15, desc[UR28][R14.64] ;  /* 0x0000001c0e0f7981 */ /* 0x000f64000c1e1500 */
[C---:B------:R-:W-:Y:S02]  /*3980*/  IMAD.WIDE R16, R76.reuse, 0x2, R96 ;  /* 0x000000024c107825 */ /* 0x040fe400078e0260 */
[----:B------:R-:W5:Y:S02]  /*3990*/  LDG.E.U16 R8, desc[UR28][R8.64] ;  /* 0x0000001c08087981 */ /* 0x000f64000c1e1500 */
[C---:B------:R-:W-:Y:S02]  /*39a0*/  IMAD.WIDE R10, R76.reuse, 0x2, R102 ;  /* 0x000000024c0a7825 */ /* 0x040fe400078e0266 */
[----:B------:R-:W5:Y:S02]  /*39b0*/  LDG.E.U16 R16, desc[UR28][R16.64] ;  /* 0x0000001c10107981 */ /* 0x000f64000c1e1500 */
[----:B------:R-:W-:-:S02]  /*39c0*/  IMAD.WIDE R18, R76, 0x2, R94 ;  /* 0x000000024c127825 */ /* 0x000fc400078e025e */
[----:B------:R-:W5:Y:S04]  /*39d0*/  LDG.E.U16 R11, desc[UR28][R10.64] ;  /* 0x0000001c0a0b7981 */ /* 0x000f68000c1e1500 */
[----:B------:R-:W5:Y:S01]  /*39e0*/  LDG.E.U16 R19, desc[UR28][R18.64] ;  /* 0x0000001c12137981 */ /* 0x000f62000c1e1500 */
[----:B------:R-:W-:Y:S02]  /*39f0*/  UMOV UR6, 0x1 ;  /* 0x0000000100067882 */ /* 0x000fe40000000000 */
[----:B------:R-:W-:-:S04]  /*3a00*/  @!UP0 UIADD3 UR6, UPT, UPT, -UR6, 0x100000, URZ ;  /* 0x0010000006068890 */ /* 0x000fc8000fffe1ff */
[----:B------:R-:W-:Y:S02]  /*3a10*/  @!UP0 USHF.L.U32 UR7, UR6, 0xb, URZ ;  /* 0x0000000b06078899 */ /* 0x000fe400080006ff */
[----:B------:R-:W-:Y:S01]  /*3a20*/  @!UP0 USHF.L.U32 UR6, UR6, 0x1, URZ ;  /* 0x0000000106068899 */ /* 0x000fe200080006ff */
[----:B------:R-:W-:Y:S01]  /*3a30*/  VOTEU.ALL UP2, P6 ;  /* 0x0000000000ff7886 */ /* 0x000fe20003040000 */
[----:B--2---:R1:W-:Y:S04]  /*3a40*/  STS.U16 [R69+UR9+0x4800], R4 ;  /* 0x0048000445007988 */ /* 0x0043e80008000409 */
[----:B---3--:R1:W-:Y:S04]  /*3a50*/  STS.U16 [R69+UR9+0x4c00], R12 ;  /* 0x004c000c45007988 */ /* 0x0083e80008000409 */
[----:B----4-:R1:W-:Y:S04]  /*3a60*/  STS.U16 [R68+UR9+0x4900], R7 ;  /* 0x0049000744007988 */ /* 0x0103e80008000409 */
[----:B-----5:R1:W-:Y:S04]  /*3a70*/  STS.U16 [R68+UR9+0x4d00], R15 ;  /* 0x004d000f44007988 */ /* 0x0203e80008000409 */
[----:B------:R1:W-:Y:S04]  /*3a80*/  STS.U16 [R3+UR9+0x4a00], R8 ;  /* 0x004a000803007988 */ /* 0x0003e80008000409 */
[----:B------:R1:W-:Y:S04]  /*3a90*/  STS.U16 [R3+UR9+0x4e00], R16 ;  /* 0x004e001003007988 */ /* 0x0003e80008000409 */
[----:B------:R1:W-:Y:S04]  /*3aa0*/  STS.U16 [R2+UR9+0x4b00], R11 ;  /* 0x004b000b02007988 */ /* 0x0003e80008000409 */
[----:B------:R1:W-:Y:S01]  /*3ab0*/  STS.U16 [R2+UR9+0x4f00], R19 ;  /* 0x004f001302007988 */ /* 0x0003e20008000409 */
[----:B------:R2:W-:Y:S06]  /*3ac0*/  MEMBAR.ALL.CTA ;  /* 0x0000000000007992 */ /* 0x0005ec0000008000 */
[----:B--2---:R-:W-:Y:S04]  /*3ad0*/  FENCE.VIEW.ASYNC.S ;  /* 0x00000000000073c6 */ /* 0x004fe80000000000 */
[----:B------:R-:W2:Y:S02]  /*3ae0*/  FENCE.VIEW.ASYNC.S ;  /* 0x00000000000073c6 */ /* 0x000ea40000000000 */
[----:B--2---:R1:W2:Y:S02]  /*3af0*/  @!UP2 SYNCS.EXCH.64 URZ, [UR9+0x5810], UR6 ;  /* 0x0058100609ffa5b2 */ /* 0x0042a40008000100 */
[----:B--2---:R-:W-:Y:S06]  /*3b00*/  BAR.SYNC.DEFER_BLOCKING 0x0 ;  /* 0x0000000000007b1d */ /* 0x004fec0000010000 */
[----:B-1----:R-:W-:Y:S05]  /*3b10*/  BRA.U UP1, `(.L_x_16) ;  /* 0x00000001014c7547 */ /* 0x002fea000b800000 */
[----:B------:R-:W-:Y:S01]  /*3b20*/  UIADD3 UR6, UPT, UPT, UR9, 0x5810, URZ ;  /* 0x0000581009067890 */ /* 0x000fe2000fffe0ff */
        /* <DEDUP_REMOVED lines=8> */
[----:B------:R1:W-:Y:S01]  /*3bb0*/  UTCHMMA gdesc[UR20], gdesc[UR18], tmem[UR11], tmem[UR24], idesc[UR25], !UPT ;  /* 0x00ff1812140075ea */ /* 0x0003e2000f80000b */
[----:B------:R-:W-:Y:S01]  /*3bc0*/  UMOV UR7, URZ ;  /* 0x000000ff00077c82 */ /* 0x000fe20008000000 */
        /* <DEDUP_REMOVED lines=8> */
.L_x_16:
[----:B------:R-:W2:Y:S01]  /*3c50*/  SYNCS.PHASECHK.TRANS64.TRYWAIT P0, [UR9+0x5810], RZ ;  /* 0x005810ffff0075a7 */ /* 0x000ea20008001109 */
[----:B------:R-:W-:Y:S01]  /*3c60*/  SHF.L.U32 R22, R20, 0x1f, RZ ;  /* 0x0000001f14167819 */ /* 0x000fe200000006ff */
[----:B--2---:R-:W-:Y:S06]  /*3c70*/  @!P0 BRA `(.L_x_17) ;  /* 0x0000003c00588947 */ /* 0x004fec0003800000 */
.L_x_25:
[----:B------:R-:W-:Y:S01]  /*3c80*/  BAR.SYNC.DEFER_BLOCKING 0x0 ;  /* 0x0000000000007b1d */ /* 0x000fe20000010000 */
[----:B------:R-:W-:-:S04]  /*3c90*/  IMAD.WIDE R20, R75, 0x2, R92 ;  /* 0x000000024b147825 */ /* 0x000fc800078e025c */
[C---:B------:R-:W-:Y:S01]  /*3ca0*/  IMAD.WIDE R120, R75.reuse, 0x2, R90 ;  /* 0x000000024b787825 */ /* 0x040fe200078e025a */
[----:B------:R-:W2:Y:S03]  /*3cb0*/  LDTM.x16 R4, tmem[UR10+0x40] ;  /* 0x0000400a000479ee */ /* 0x000ea60008240000 */
[----:B------:R-:W-:Y:S01]  /*3cc0*/  IMAD.WIDE R122, R75, 0x2, R88 ;  /* 0x000000024b7a7825 */ /* 0x000fe200078e0258 */
[----:B------:R-:W2:Y:S01]  /*3cd0*/  @!P6 SYNCS.CCTL.IV [UR9+0x5810] ;  /* 0x00581000ff00e9b1 */ /* 0x000ea20008000009 */
[----:B------:R-:W-:Y:S01]  /*3ce0*/  NOP ;  /* 0x0000000000007918 */ /* 0x000fe20000000000 */
[----:B--2---:R-:W2:Y:S02]  /*3cf0*/  SYNCS.PHASECHK.TRANS64.TRYWAIT P0, [UR30], R22 ;  /* 0x00000016ff0075a7 */ /* 0x004ea4000800111e */
[----:B--2---:R-:W-:Y:S05]  /*3d00*/  @!P0 BRA `(.L_x_18) ;  /* 0x0000003c00408947 */ /* 0x004fea0003800000 */
.L_x_26:
[C---:B------:R-:W-:Y:S01]  /*3d10*/  IMAD.WIDE R124, R75.reuse, 0x2, R86 ;  /* 0x000000024b7c7825 */ /* 0x040fe200078e0256 */
[----:B------:R2:W3:Y:S03]  /*3d20*/  LDG.E.U16 R20, desc[UR28][R20.64] ;  /* 0x0000001c14147981 */ /* 0x0004e6000c1e1500 */
[C---:B------:R-:W-:Y:S01]  /*3d30*/  IMAD.WIDE R128, R75.reuse, 0x2, R84 ;  /* 0x000000024b807825 */ /* 0x040fe200078e0254 */
[----:B------:R-:W4:Y:S03]  /*3d40*/  LDG.E.U16 R120, desc[UR28][R120.64] ;  /* 0x0000001c78787981 */ /* 0x000f26000c1e1500 */
[C---:B------:R-:W-:Y:S01]  /*3d50*/  IMAD.WIDE R130, R75.reuse, 0x2, R82 ;  /* 0x000000024b827825 */ /* 0x040fe200078e0252 */
[----:B------:R-:W5:Y:S03]  /*3d60*/  LDG.E.U16 R122, desc[UR28][R122.64] ;  /* 0x0000001c7a7a7981 */ /* 0x000f66000c1e1500 */
[C---:B------:R-:W-:Y:S01]  /*3d70*/  IMAD.WIDE R136, R75.reuse, 0x2, R80 ;  /* 0x000000024b887825 */ /* 0x040fe200078e0250 */
[----:B------:R1:W3:Y:S03]  /*3d80*/  LDG.E.U16 R124, desc[UR28][R124.64] ;  /* 0x0000001c7c7c7981 */ /* 0x0002e6000c1e1500 */
[----:B------:R-:W-:Y:S01]  /*3d90*/  IMAD.WIDE R138, R75, 0x2, R78 ;  /* 0x000000024b8a7825 */ /* 0x000fe200078e024e */
[----:B------:R-:W3:Y:S04]  /*3da0*/  LDG.E.U16 R128, desc[UR28][R128.64] ;  /* 0x0000001c80807981 */ /* 0x000ee8000c1e1500 */
[----:B------:R-:W3:Y:S04]  /*3db0*/  LDG.E.U16 R130, desc[UR28][R130.64] ;  /* 0x0000001c82827981 */ /* 0x000ee8000c1e1500 */
[----:B------:R-:W3:Y:S04]  /*3dc0*/  LDG.E.U16 R136, desc[UR28][R136.64] ;  /* 0x0000001c88887981 */ /* 0x000ee8000c1e1500 */
[----:B------:R-:W3:Y:S01]  /*3dd0*/  LDG.E.U16 R138, desc[UR28][R138.64] ;  /* 0x0000001c8a8a7981 */ /* 0x000ee2000c1e1500 */
[----:B-1----:R-:W-:-:S02]  /*3de0*/  UIADD3 UR19, UP6, UPT, UR4, 0x12, URZ ;  /* 0x0000001204137890 */ /* 0x002fc4000ffde0ff */
[----:B------:R-:W-:Y:S02]  /*3df0*/  UIADD3 UR23, UP2, UPT, UR4, 0x13, URZ ;  /* 0x0000001304177890 */ /* 0x000fe4000ff5e0ff */
[----:B------:R-:W-:Y:S02]  /*3e00*/  UIADD3 UR25, UP3, UPT, UR4, 0x14, URZ ;  /* 0x0000001404197890 */ /* 0x000fe4000ff7e0ff */
[----:B------:R-:W-:Y:S02]  /*3e10*/  UIADD3.X UR21, UPT, UPT, URZ, UR5, URZ, UP6, !UPT ;  /* 0x00000005ff157290 */ /* 0x000fe4000b7fe4ff */
[----:B------:R-:W-:Y:S02]  /*3e20*/  UIADD3 UR42, UP6, UPT, UR4, 0x1f, URZ ;  /* 0x0000001f042a7890 */ /* 0x000fe4000ffde0ff */
[----:B------:R-:W-:Y:S02]  /*3e30*/  UIADD3.X UR24, UPT, UPT, URZ, UR5, URZ, UP2, !UPT ;  /* 0x00000005ff187290 */ /* 0x000fe400097fe4ff */
[----:B------:R-:W-:-:S02]  /*3e40*/  UIADD3 UR44, UP2, UPT, UR4, 0x1c, URZ ;  /* 0x0000001c042c7890 */ /* 0x000fc4000ff5e0ff */
[----:B------:R-:W-:Y:S02]  /*3e50*/  UIADD3.X UR26, UPT, UPT, URZ, UR5, URZ, UP3, !UPT ;  /* 0x00000005ff1a7290 */ /* 0x000fe40009ffe4ff */
[----:B------:R-:W-:Y:S02]  /*3e60*/  UIADD3.X UR46, UPT, UPT, URZ, UR5, URZ, UP6, !UPT ;  /* 0x00000005ff2e7290 */ /* 0x000fe4000b7fe4ff */
[----:B------:R-:W-:Y:S02]  /*3e70*/  UIADD3 UR47, UP3, UPT, UR4, 0x1e, URZ ;  /* 0x0000001e042f7890 */ /* 0x000fe4000ff7e0ff */
[----:B------:R-:W-:Y:S01]  /*3e80*/  UIADD3.X UR45, UPT, UPT, URZ, UR5, URZ, UP2, !UPT ;  /* 0x00000005ff2d7290 */ /* 0x000fe200097fe4ff */
[----:B------:R-:W-:Y:S01]  /*3e90*/  ISETP.LT.U32.AND P0, PT, R0, UR42, PT ;  /* 0x0000002a00007c0c */ /* 0x000fe2000bf01070 */
[----:B------:R-:W-:Y:S01]  /*3ea0*/  UIADD3.X UR48, UPT, UPT, URZ, UR5, URZ, UP3, !UPT ;  /* 0x00000005ff307290 */ /* 0x000fe20009ffe4ff */
[----:B--2---:R-:W-:Y:S01]  /*3eb0*/  MOV R21, UR46 ;  /* 0x0000002e00157c02 */ /* 0x004fe20008000f00 */
[----:B------:R-:W-:-:S02]  /*3ec0*/  UIADD3 UR42, UP3, UPT, UR4, 0x19, URZ ;  /* 0x00000019042a7890 */ /* 0x000fc4000ff7e0ff */
[----:B------:R-:W-:Y:S01]  /*3ed0*/  UIADD3 UR46, UP6, UPT, UR4, 0x1a, URZ ;  /* 0x0000001a042e7890 */ /* 0x000fe2000ffde0ff */
[----:B------:R-:W-:Y:S01]  /*3ee0*/  MOV R22, UR45 ;  /* 0x0000002d00167c02 */ /* 0x000fe20008000f00 */
[----:B------:R-:W-:Y:S01]  /*3ef0*/  UIADD3.X UR45, UPT, UPT, URZ, UR5, URZ, UP3, !UPT ;  /* 0x00000005ff2d7290 */ /* 0x000fe20009ffe4ff */
[C---:B------:R-:W-:Y:S01]  /*3f00*/  ISETP.LT.U32.AND P2, PT, R0.reuse, UR47, PT ;  /* 0x0000002f00007c0c */ /* 0x040fe2000bf41070 */
[----:B------:R-:W-:Y:S01]  /*3f10*/  UIADD3 UR6, UP5, UPT, UR4, 0x11, URZ ;  /* 0x0000001104067890 */ /* 0x000fe2000ffbe0ff */
[----:B------:R-:W-:Y:S01]  /*3f20*/  ISETP.LT.U32.AND P4, PT, R0, UR44, PT ;  /* 0x0000002c00007c0c */ /* 0x000fe2000bf81070 */
[----:B------:R-:W-:Y:S01]  /*3f30*/  UIADD3.X UR47, UPT, UPT, URZ, UR5, URZ, UP6, !UPT ;  /* 0x00000005ff2f7290 */ /* 0x000fe2000b7fe4ff */
[----:B------:R-:W-:Y:S01]  /*3f40*/  ISETP.GT.U32.AND.EX P0, PT, R21, RZ, PT, P0 ;  /* 0x000000ff1500720c */ /* 0x000fe20003f04100 */
[----:B------:R-:W-:Y:S01]  /*3f50*/  UIADD3 UR44, UP6, UPT, UR4, 0x18, URZ ;  /* 0x00000018042c7890 */ /* 0x000fe2000ffde0ff */
[----:B------:R-:W-:Y:S01]  /*3f60*/  MOV R21, UR48 ;  /* 0x0000003000157c02 */ /* 0x000fe20008000f00 */
[----:B------:R-:W-:Y:S01]  /*3f70*/  UIADD3.X UR7, UPT, UPT, URZ, UR5, URZ, UP5, !UPT ;  /* 0x00000005ff077290 */ /* 0x000fe2000affe4ff */
[----:B------:R-:W-:Y:S01]  /*3f80*/  ISETP.GT.U32.AND.EX P4, PT, R22, RZ, PT, P4 ;  /* 0x000000ff1600720c */ /* 0x000fe20003f84140 */
[----:B------:R-:W-:Y:S01]  /*3f90*/  UIADD3 UR30, UP5, UPT, UR4, 0x16, URZ ;  /* 0x00000016041e7890 */ /* 0x000fe2000ffbe0ff */
[----:B------:R-:W-:Y:S01]  /*3fa0*/  MOV R22, UR45 ;  /* 0x0000002d00167c02 */ /* 0x000fe20008000f00 */
[----:B------:R-:W-:Y:S01]  /*3fb0*/  UIADD3.X UR45, UPT, UPT, URZ, UR5, URZ, UP6, !UPT ;  /* 0x00000005ff2d7290 */ /* 0x000fe2000b7fe4ff */
[----:B------:R-:W-:Y:S01]  /*3fc0*/  ISETP.GT.U32.AND.EX P2, PT, R21, RZ, PT, P2 ;  /* 0x000000ff1500720c */ /* 0x000fe20003f44120 */
[----:B0-----:R-:W-:Y:S01]  /*3fd0*/  FMUL R16, R16, UR41 ;  /* 0x0000002910107c20 */ /* 0x001fe20008400000 */
[----:B------:R-:W-:-:S02]  /*3fe0*/  ISETP.LT.U32.AND P3, PT, R0, UR46, PT ;  /* 0x0000002e00007c0c */ /* 0x000fc4000bf61070 */
[----:B------:R-:W-:Y:S01]  /*3ff0*/  MOV R21, UR47 ;  /* 0x0000002f00157c02 */ /* 0x000fe20008000f00 */
[----:B------:R-:W-:Y:S01]  /*4000*/  FMUL R14, R14, UR41 ;  /* 0x000000290e0e7c20 */ /* 0x000fe20008400000 */
[----:B------:R-:W-:Y:S01]  /*4010*/  ISETP.LT.U32.AND P1, PT, R0, UR42, PT ;  /* 0x0000002a00007c0c */ /* 0x000fe2000bf21070 */
[----:B------:R-:W-:Y:S01]  /*4020*/  UIADD3.X UR42, UPT, UPT, URZ, UR5, URZ, UP5, !UPT ;  /* 0x00000005ff2a7290 */ /* 0x000fe2000affe4ff */
[----:B------:R-:W-:Y:S02]  /*4030*/  ISETP.GT.U32.AND.EX P3, PT, R21, RZ, PT, P3 ;  /* 0x000000ff1500720c */ /* 0x000fe40003f64130 */
[----:B------:R-:W-:Y:S02]  /*4040*/  FSEL R16, R16, -INF , !P4 ;  /* 0xff80000010107808 */ /* 0x000fe40006000000 */
[----:B------:R-:W-:Y:S02]  /*4050*/  ISETP.LT.U32.AND P4, PT, R0, UR44, PT ;  /* 0x0000002c00007c0c */ /* 0x000fe4000bf81070 */
[----:B------:R-:W-:Y:S01]  /*4060*/  MOV R21, UR45 ;  /* 0x0000002d00157c02 */ /* 0x000fe20008000f00 */
[----:B------:R-:W-:Y:S01]  /*4070*/  FMUL R12, R12, UR41 ;  /* 0x000000290c0c7c20 */ /* 0x000fe20008400000 */
[----:B------:R-:W-:Y:S01]  /*4080*/  ISETP.GT.U32.AND.EX P1, PT, R22, RZ, PT, P1 ;  /* 0x000000ff1600720c */ /* 0x000fe20003f24110 */
[----:B------:R-:W-:Y:S01]  /*4090*/  FMUL R13, R13, UR41 ;  /* 0x000000290d0d7c20 */ /* 0x000fe20008400000 */
[----:B------:R-:W-:Y:S01]  /*40a0*/  FSEL R14, R14, -INF , !P3 ;  /* 0xff8000000e0e7808 */ /* 0x000fe20005800000 */
[----:B------:R-:W-:Y:S01]  /*40b0*/  UIADD3 UR43, UP2, UPT, UR4, 0x17, URZ ;  /* 0x00000017042b7890 */ /* 0x000fe2000ff5e0ff */
[----:B------:R-:W-:-:S02]  /*40c0*/  ISETP.LT.U32.AND P3, PT, R0, UR30, PT ;  /* 0x0000001e00007c0c */ /* 0x000fc4000bf61070 */
[----:B------:R-:W-:Y:S02]  /*40d0*/  MOV R22, UR42 ;  /* 0x0000002a00167c02 */ /* 0x000fe40008000f00 */
[----:B------:R-:W-:Y:S01]  /*40e0*/  ISETP.GT.U32.AND.EX P4, PT, R21, RZ, PT, P4 ;  /* 0x000000ff1500720c */ /* 0x000fe20003f84140 */
[----:B------:R-:W-:Y:S01]  /*40f0*/  UIADD3 UR27, UP4, UPT, UR4, 0x15, URZ ;  /* 0x00000015041b7890 */ /* 0x000fe2000ff9e0ff */
[----:B------:R-:W-:Y:S01]  /*4100*/  ISETP.GT.U32.AND.EX P3, PT, R22, RZ, PT, P3 ;  /* 0x000000ff1600720c */ /* 0x000fe20003f64130 */
[----:B------:R-:W-:Y:S01]  /*4110*/  UIADD3 UR46, UP3, UPT, UR4, 0x1b, URZ ;  /* 0x0000001b042e7890 */ /* 0x000fe2000ff7e0ff */
[----:B------:R-:W-:Y:S01]  /*4120*/  FSEL R12, R12, -INF , !P4 ;  /* 0xff8000000c0c7808 */ /* 0x000fe20006000000 */
[----:B------:R-:W-:Y:S01]  /*4130*/  UIADD3 UR47, UP5, UPT, UR4, 0x1d, URZ ;  /* 0x0000001d042f7890 */ /* 0x000fe2000ffbe0ff */
[----:B------:R-:W-:Y:S01]  /*4140*/  FSEL R21, R13, -INF , !P1 ;  /* 0xff8000000d157808 */ /* 0x000fe20004800000 */
[----:B------:R-:W-:Y:S01]  /*4150*/  UIADD3.X UR42, UPT, UPT, URZ, UR5, URZ, UP2, !UPT ;  /* 0x00000005ff2a7290 */ /* 0x000fe200097fe4ff */
[----:B------:R-:W-:Y:S01]  /*4160*/  ISETP.LT.U32.AND P4, PT, R0, UR23, PT ;  /* 0x0000001700007c0c */ /* 0x000fe2000bf81070 */
[----:B------:R-:W-:Y:S01]  /*4170*/  UIADD3 UR4, UP2, UPT, UR4, 0x10, URZ ;  /* 0x0000001004047890 */ /* 0x000fe2000ff5e0ff */
[----:B------:R-:W-:-:S02]  /*4180*/  MOV R22, UR24 ;  /* 0x0000001800167c02 */ /* 0x000fc40008000f00 */
[----:B------:R-:W-:Y:S02]  /*4190*/  ISETP.LT.U32.AND P1, PT, R0, UR25, PT ;  /* 0x0000001900007c0c */ /* 0x000fe4000bf21070 */
[----:B------:R-:W-:Y:S01]  /*41a0*/  MOV R13, UR26 ;  /* 0x0000001a000d7c02 */ /* 0x000fe20008000f00 */
[----:B------:R-:W-:Y:S01]  /*41b0*/  FMUL R10, R10, UR41 ;  /* 0x000000290a0a7c20 */ /* 0x000fe20008400000 */
[----:B------:R-:W-:Y:S01]  /*41c0*/  FMUL R7, R7, UR41 ;  /* 0x0000002907077c20 */ /* 0x000fe20008400000 */
[----:B------:R-:W-:Y:S01]  /*41d0*/  UIADD3.X UR30, UPT, UPT, URZ, UR5, URZ, UP4, !UPT ;  /* 0x00000005ff1e7290 */ /* 0x000fe2000a7fe4ff */
[----:B------:R-:W-:Y:S01]  /*41e0*/  ISETP.GT.U32.AND.EX P4, PT, R22, RZ, PT, P4 ;  /* 0x000000ff1600720c */ /* 0x000fe20003f84140 */
[----:B------:R-:W-:Y:S01]  /*41f0*/  UIADD3.X UR44, UPT, UPT, URZ, UR5, URZ, UP3, !UPT ;  /* 0x00000005ff2c7290 */ /* 0x000fe20009ffe4ff */
[----:B------:R-:W-:Y:S01]  /*4200*/  FMUL R8, R8, UR41 ;  /* 0x0000002908087c20 */ /* 0x000fe20008400000 */
[----:B------:R-:W-:Y:S01]  /*4210*/  UIADD3.X UR23, UPT, UPT, URZ, UR5, URZ, UP5, !UPT ;  /* 0x00000005ff177290 */ /* 0x000fe2000affe4ff */
[----:B------:R-:W-:Y:S01]  /*4220*/  ISETP.GT.U32.AND.EX P1, PT, R13, RZ, PT, P1 ;  /* 0x000000ff0d00720c */ /* 0x000fe20003f24110 */
[----:B------:R-:W-:Y:S01]  /*4230*/  UIADD3.X UR5, UPT, UPT, URZ, UR5, URZ, UP2, !UPT ;  /* 0x00000005ff057290 */ /* 0x000fe200097fe4ff */
[----:B------:R-:W-:-:S02]  /*4240*/  FSEL R10, R10, -INF , !P3 ;  /* 0xff8000000a0a7808 */ /* 0x000fc40005800000 */
[----:B------:R-:W-:Y:S02]  /*4250*/  FSEL R13, R7, -INF , !P4 ;  /* 0xff800000070d7808 */ /* 0x000fe40006000000 */
[----:B------:R-:W-:Y:S02]  /*4260*/  ISETP.LT.U32.AND P3, PT, R0, UR19, PT ;  /* 0x0000001300007c0c */ /* 0x000fe4000bf61070 */
[----:B------:R-:W-:Y:S02]  /*4270*/  FSEL R8, R8, -INF , !P1 ;  /* 0xff80000008087808 */ /* 0x000fe40004800000 */
[----:B------:R-:W-:Y:S02]  /*4280*/  MOV R7, UR21 ;  /* 0x0000001500077c02 */ /* 0x000fe40008000f00 */
[----:B------:R-:W-:Y:S02]  /*4290*/  ISETP.LT.U32.AND P1, PT, R0, UR6, PT ;  /* 0x0000000600007c0c */ /* 0x000fe4000bf21070 */
[----:B------:R-:W-:Y:S01]  /*42a0*/  MOV R22, UR7 ;  /* 0x0000000700167c02 */ /* 0x000fe20008000f00 */
[----:B------:R-:W-:Y:S01]  /*42b0*/  FMUL R6, R6, UR41 ;  /* 0x0000002906067c20 */ /* 0x000fe20008400000 */
[----:B------:R-:W-:-:S02]  /*42c0*/  ISETP.LT.U32.AND P4, PT, R0, UR4, PT ;  /* 0x0000000400007c0c */ /* 0x000fc4000bf81070 */
[----:B------:R-:W-:Y:S01]  /*42d0*/  MOV R23, UR5 ;  /* 0x0000000500177c02 */ /* 0x000fe20008000f00 */
[----:B------:R-:W-:Y:S01]  /*42e0*/  FMUL R5, R5, UR41 ;  /* 0x0000002905057c20 */ /* 0x000fe20008400000 */
[----:B------:R-:W-:Y:S01]  /*42f0*/  ISETP.GT.U32.AND.EX P3, PT, R7, RZ, PT, P3 ;  /* 0x000000ff0700720c */ /* 0x000fe20003f64130 */
[----:B------:R-:W-:Y:S01]  /*4300*/  FMUL R4, R4, UR41 ;  /* 0x0000002904047c20 */ /* 0x000fe20008400000 */
[----:B------:R-:W-:Y:S02]  /*4310*/  ISETP.GT.U32.AND.EX P1, PT, R22, RZ, PT, P1 ;  /* 0x000000ff1600720c */ /* 0x000fe40003f24110 */
[----:B------:R-:W-:Y:S02]  /*4320*/  ISETP.GT.U32.AND.EX P4, PT, R23, RZ, PT, P4 ;  /* 0x000000ff1700720c */ /* 0x000fe40003f84140 */
[----:B------:R-:W-:Y:S02]  /*4330*/  FSEL R7, R6, -INF , !P3 ;  /* 0xff80000006077808 */ /* 0x000fe40005800000 */
[----:B------:R-:W-:-:S02]  /*4340*/  FSEL R6, R5, -INF , !P1 ;  /* 0xff80000005067808 */ /* 0x000fc40004800000 */
[----:B------:R-:W-:Y:S02]  /*4350*/  ISETP.LT.U32.AND P1, PT, R0, UR27, PT ;  /* 0x0000001b00007c0c */ /* 0x000fe4000bf21070 */
[----:B------:R-:W-:Y:S02]  /*4360*/  MOV R23, UR30 ;  /* 0x0000001e00177c02 */ /* 0x000fe40008000f00 */
[----:B------:R-:W-:Y:S01]  /*4370*/  FSEL R5, R4, -INF , !P4 ;  /* 0xff80000004057808 */ /* 0x000fe20006000000 */
[----:B------:R-:W-:Y:S01]  /*4380*/  FMUL R9, R9, UR41 ;  /* 0x0000002909097c20 */ /* 0x000fe20008400000 */
[----:B------:R-:W-:Y:S02]  /*4390*/  ISETP.LT.U32.AND P3, PT, R0, UR43, PT ;  /* 0x0000002b00007c0c */ /* 0x000fe4000bf61070 */
[----:B------:R-:W-:Y:S02]  /*43a0*/  MOV R22, UR42 ;  /* 0x0000002a00167c02 */ /* 0x000fe40008000f00 */
[----:B------:R-:W-:-:S02]  /*43b0*/  ISETP.GT.U32.AND.EX P1, PT, R23, RZ, PT, P1 ;  /* 0x000000ff1700720c */ /* 0x000fc40003f24110 */
[----:B------:R-:W-:Y:S01]  /*43c0*/  FMNMX3 R4, R5, R6, R7, !PT ;  /* 0x0000000605047276 */ /* 0x000fe20007800007 */
[----:B------:R-:W-:Y:S01]  /*43d0*/  FMUL R11, R11, UR41 ;  /* 0x000000290b0b7c20 */ /* 0x000fe20008400000 */
[----:B------:R-:W-:Y:S02]  /*43e0*/  ISETP.GT.U32.AND.EX P3, PT, R22, RZ, PT, P3 ;  /* 0x000000ff1600720c */ /* 0x000fe40003f64130 */
[----:B------:R-:W-:Y:S02]  /*43f0*/  FSEL R9, R9, -INF , !P1 ;  /* 0xff80000009097808 */ /* 0x000fe40004800000 */
[----:B------:R-:W-:Y:S02]  /*4400*/  FMNMX3 R4, R4, R13, R8, !PT ;  /* 0x0000000d04047276 */ /* 0x000fe40007800008 */
[----:B------:R-:W-:Y:S02]  /*4410*/  FSEL R11, R11, -INF , !P3 ;  /* 0xff8000000b0b7808 */ /* 0x000fe40005800000 */
[----:B------:R-:W-:-:S02]  /*4420*/  ISETP.LT.U32.AND P3, PT, R0, UR46, PT ;  /* 0x0000002e00007c0c */ /* 0x000fc4000bf61070 */
[----:B------:R-:W-:Y:S02]  /*4430*/  MOV R23, UR44 ;  /* 0x0000002c00177c02 */ /* 0x000fe40008000f00 */
[----:B------:R-:W-:Y:S01]  /*4440*/  FMNMX3 R4, R4, R9, R10, !PT ;  /* 0x0000000904047276 */ /* 0x000fe2000780000a */
[----:B------:R-:W-:Y:S01]  /*4450*/  FMUL R15, R15, UR41 ;  /* 0x000000290f0f7c20 */ /* 0x000fe20008400000 */
[----:B------:R-:W-:Y:S02]  /*4460*/  ISETP.LT.U32.AND P1, PT, R0, UR47, PT ;  /* 0x0000002f00007c0c */ /* 0x000fe4000bf21070 */
[----:B------:R-:W-:Y:S02]  /*4470*/  MOV R22, UR23 ;  /* 0x0000001700167c02 */ /* 0x000fe40008000f00 */
[----:B------:R-:W-:Y:S02]  /*4480*/  ISETP.GT.U32.AND.EX P3, PT, R23, RZ, PT, P3 ;  /* 0x000000ff1700720c */ /* 0x000fe40003f64130 */
[----:B------:R-:W-:Y:S01]  /*4490*/  FMNMX3 R4, R4, R11, R12, !PT ;  /* 0x0000000b04047276 */ /* 0x000fe2000780000c */
[----:B------:R-:W-:Y:S01]  /*44a0*/  FMUL R18, R18, UR41 ;  /* 0x0000002912127c20 */ /* 0x000fe20008400000 */
[----:B------:R-:W-:Y:S01]  /*44b0*/  FMUL R17, R17, UR41 ;  /* 0x0000002911117c20 */ /* 0x000fe20008400000 */
[----:B------:R-:W-:-:S02]  /*44c0*/  ISETP.GT.U32.AND.EX P1, PT, R22, RZ, PT, P1 ;  /* 0x000000ff1600720c */ /* 0x000fc40003f24110 */
[----:B------:R-:W-:Y:S02]  /*44d0*/  FSEL R15, R15, -INF , !P3 ;  /* 0xff8000000f0f7808 */ /* 0x000fe40005800000 */
[----:B------:R-:W-:Y:S01]  /*44e0*/  FMNMX3 R4, R4, R21, R14, !PT ;  /* 0x0000001504047276 */ /* 0x000fe2000780000e */
[----:B------:R-:W-:Y:S01]  /*44f0*/  FMUL R19, R19, UR41 ;  /* 0x0000002913137c20 */ /* 0x000fe20008400000 */
[----:B------:R-:W-:Y:S02]  /*4500*/  FSEL R18, R18, -INF , !P2 ;  /* 0xff80000012127808 */ /* 0x000fe40005000000 */
[----:B------:R-:W-:Y:S02]  /*4510*/  FSEL R17, R17, -INF , !P1 ;  /* 0xff80000011117808 */ /* 0x000fe40004800000 */
[----:B------:R-:W-:Y:S02]  /*4520*/  FMNMX3 R4, R4, R15, R16, !PT ;  /* 0x0000000f04047276 */ /* 0x000fe40007800010 */
[----:B------:R-:W-:-:S02]  /*4530*/  FSEL R19, R19, -INF , !P0 ;  /* 0xff80000013137808 */ /* 0x000fc40004000000 */
[----:B------:R-:W-:-:S04]  /*4540*/  FMNMX3 R4, R4, R17, R18, !PT ;  /* 0x0000001104047276 */ /* 0x000fc80007800012 */
[----:B------:R-:W-:-:S05]  /*4550*/  FMNMX3 R116, R4, R19, R117, !PT ;  /* 0x0000001304747276 */ /* 0x000fca0007800075 */
[--C-:B------:R-:W-:Y:S01]  /*4560*/  FADD R5, R5, -R116.reuse ;  /* 0x8000007405057221 */ /* 0x100fe20000000000 */
        /* <DEDUP_REMOVED lines=14> */
[----:B------:R-:W-:Y:S01]  /*4650*/  FADD R19, R19, -R116 ;  /* 0x8000007413137221 */ /* 0x000fe20000000000 */
[----:B------:R-:W-:Y:S01]  /*4660*/  FMUL R5, R5, 1.4426950216293334961 ;  /* 0x3fb8aa3b05057820 */ /* 0x000fe20000400000 */
        /* <DEDUP_REMOVED lines=15> */
[----:B------:R-:W-:Y:S08]  /*4760*/  MUFU.EX2 R125, R5 ;  /* 0x00000005007d7308 */ /* 0x000ff00000000800 */
[----:B------:R-:W0:Y:S08]  /*4770*/  MUFU.EX2 R22, R6 ;  /* 0x0000000600167308 */ /* 0x000e300000000800 */
[----:B------:R-:W-:Y:S08]  /*4780*/  MUFU.EX2 R118, R7 ;  /* 0x0000000700767308 */ /* 0x000ff00000000800 */
[----:B------:R-:W1:Y:S08]  /*4790*/  MUFU.EX2 R119, R13 ;  /* 0x0000000d00777308 */ /* 0x000e700000000800 */
[----:B------:R-:W-:Y:S08]  /*47a0*/  MUFU.EX2 R121, R8 ;  /* 0x0000000800797308 */ /* 0x000ff00000000800 */
[----:B------:R-:W2:Y:S08]  /*47b0*/  MUFU.EX2 R126, R9 ;  /* 0x00000009007e7308 */ /* 0x000eb00000000800 */
[----:B------:R-:W-:Y:S08]  /*47c0*/  MUFU.EX2 R123, R10 ;  /* 0x0000000a007b7308 */ /* 0x000ff00000000800 */
[----:B------:R-:W0:Y:S08]  /*47d0*/  MUFU.EX2 R132, R11 ;  /* 0x0000000b00847308 */ /* 0x000e300000000800 */
[----:B------:R-:W-:Y:S08]  /*47e0*/  MUFU.EX2 R134, R12 ;  /* 0x0000000c00867308 */ /* 0x000ff00000000800 */
[----:B------:R-:W0:Y:S08]  /*47f0*/  MUFU.EX2 R115, R21 ;  /* 0x0000001500737308 */ /* 0x000e300000000800 */
[----:B------:R-:W-:Y:S08]  /*4800*/  MUFU.EX2 R114, R14 ;  /* 0x0000000e00727308 */ /* 0x000ff00000000800 */
[----:B------:R-:W0:Y:S08]  /*4810*/  MUFU.EX2 R113, R15 ;  /* 0x0000000f00717308 */ /* 0x000e300000000800 */
[----:B------:R-:W-:Y:S08]  /*4820*/  MUFU.EX2 R112, R16 ;  /* 0x0000001000707308 */ /* 0x000ff00000000800 */
[----:B------:R-:W0:Y:S08]  /*4830*/  MUFU.EX2 R111, R17 ;  /* 0x00000011006f7308 */ /* 0x000e300000000800 */
[----:B------:R-:W-:Y:S08]  /*4840*/  MUFU.EX2 R110, R18 ;  /* 0x00000012006e7308 */ /* 0x000ff00000000800 */
[----:B------:R-:W3:Y:S01]  /*4850*/  MUFU.EX2 R77, R19 ;  /* 0x00000013004d7308 */ /* 0x000ee20000000800 */
[----:B0-----:R-:W-:-:S02]  /*4860*/  F2FP.F16.F32.PACK_AB R4, R22, R125 ;  /* 0x0000007d1604723e */ /* 0x001fc400000000ff */
[----:B-1----:R-:W-:Y:S02]  /*4870*/  F2FP.F16.F32.PACK_AB R5, R119, R118 ;  /* 0x000000767705723e */ /* 0x002fe400000000ff */
[----:B--2---:R-:W-:Y:S02]  /*4880*/  F2FP.F16.F32.PACK_AB R6, R126, R121 ;  /* 0x000000797e06723e */ /* 0x004fe400000000ff */
[----:B------:R-:W-:Y:S02]  /*4890*/  F2FP.F16.F32.PACK_AB R7, R132, R123 ;  /* 0x0000007b8407723e */ /* 0x000fe400000000ff */
[----:B------:R-:W-:Y:S02]  /*48a0*/  F2FP.F16.F32.PACK_AB R8, R115, R134 ;  /* 0x000000867308723e */ /* 0x000fe400000000ff */
[----:B------:R-:W-:Y:S02]  /*48b0*/  F2FP.F16.F32.PACK_AB R9, R113, R114 ;  /* 0x000000727109723e */ /* 0x000fe400000000ff */
[----:B------:R-:W-:-:S02]  /*48c0*/  F2FP.F16.F32.PACK_AB R10, R111, R112 ;  /* 0x000000706f0a723e */ /* 0x000fc400000000ff */
[----:B---3--:R-:W-:Y:S01]  /*48d0*/  F2FP.F16.F32.PACK_AB R11, R77, R110 ;  /* 0x0000006e4d0b723e */ /* 0x008fe200000000ff */
[----:B------:R0:W-:Y:S01]  /*48e0*/  STS.U16 [R69+UR9+0x5000], R20 ;  /* 0x0050001445007988 */ /* 0x0001e20008000409 */
[----:B------:R-:W-:Y:S01]  /*48f0*/  FADD R117, -R116, R117 ;  /* 0x0000007574757221 */ /* 0x000fe20000000100 */
[----:B------:R-:W-:Y:S01]  /*4900*/  FADD R125, R125, R22 ;  /* 0x000000167d7d7221 */ /* 0x000fe20000000000 */
[----:B------:R-:W-:Y:S01]  /*4910*/  STTM.x8 tmem[UR10+0x50], R4 ;  /* 0x00005004000079ed */ /* 0x000fe200081c000a */
[----:B----4-:R1:W-:Y:S04]  /*4920*/  STS.U16 [R69+UR9+0x5100], R120 ;  /* 0x0051007845007988 */ /* 0x0103e80008000409 */
[----:B-----5:R1:W-:Y:S04]  /*4930*/  STS.U16 [R69+UR9+0x5200], R122 ;  /* 0x0052007a45007988 */ /* 0x0203e80008000409 */
[----:B------:R1:W-:Y:S04]  /*4940*/  STS.U16 [R69+UR9+0x5300], R124 ;  /* 0x0053007c45007988 */ /* 0x0003e80008000409 */
[----:B------:R1:W-:Y:S04]  /*4950*/  STS.U16 [R69+UR9+0x5400], R128 ;  /* 0x0054008045007988 */ /* 0x0003e80008000409 */
[----:B------:R1:W-:Y:S04]  /*4960*/  STS.U16 [R69+UR9+0x5500], R130 ;  /* 0x0055008245007988 */ /* 0x0003e80008000409 */
[----:B------:R1:W-:Y:S04]  /*4970*/  STS.U16 [R69+UR9+0x5600], R136 ;  /* 0x0056008845007988 */ /* 0x0003e80008000409 */
[----:B------:R1:W-:Y:S01]  /*4980*/  STS.U16 [R69+UR9+0x5700], R138 ;  /* 0x0057008a45007988 */ /* 0x0003e20008000409 */
[----:B------:R-:W-:Y:S01]  /*4990*/  FMUL R117, R117, 1.4426950216293334961 ;  /* 0x3fb8aa3b75757820 */ /* 0x000fe20000400000 */
[----:B------:R-:W2:Y:S02]  /*49a0*/  FENCE.VIEW.ASYNC.T ;  /* 0x00000000000073c6 */ /* 0x000ea40000000200 */
[----:B--2---:R-:W-:Y:S06]  /*49b0*/  BAR.SYNC.DEFER_BLOCKING 0x0 ;  /* 0x0000000000007b1d */ /* 0x004fec0000010000 */
[----:B0-----:R-:W0:Y:S01]  /*49c0*/  LDTM.x64 R4, tmem[UR10] ;  /* 0x0000000a000479ee */ /* 0x001e220008340000 */
[----:B------:R-:W0:Y:S01]  /*49d0*/  MUFU.EX2 R117, R117 ;  /* 0x0000007500757308 */ /* 0x000e220000000800 */
[----:B------:R-:W-:Y:S01]  /*49e0*/  NOP ;  /* 0x0000000000007918 */ /* 0x000fe20000000000 */
        /* <DEDUP_REMOVED lines=64> */
[----:B------:R0:W-:Y:S01]  /*4df0*/  STTM.x64 tmem[UR10], R4 ;  /* 0x00000004000079ed */ /* 0x0001e2000834000a */
[----:B------:R-:W2:Y:S02]  /*4e00*/  FENCE.VIEW.ASYNC.T ;  /* 0x00000000000073c6 */ /* 0x000ea40000000200 */
[----:B--2---:R-:W-:Y:S01]  /*4e10*/  BAR.SYNC.DEFER_BLOCKING 0x0 ;  /* 0x0000000000007b1d */ /* 0x004fe20000010000 */
[----:B------:R-:W-:-:S04]  /*4e20*/  FADD R118, R118, R125 ;  /* 0x0000007d76767221 */ /* 0x000fc80000000000 */
[----:B------:R-:W-:-:S04]  /*4e30*/  FADD R118, R119, R118 ;  /* 0x0000007677767221 */ /* 0x000fc80000000000 */
[----:B------:R-:W-:-:S04]  /*4e40*/  FADD R121, R121, R118 ;  /* 0x0000007679797221 */ /* 0x000fc80000000000 */
[----:B------:R-:W-:Y:S01]  /*4e50*/  FADD R126, R126, R121 ;  /* 0x000000797e7e7221 */ /* 0x000fe20000000000 */
[----:B------:R2:W-:Y:S06]  /*4e60*/  MEMBAR.ALL.CTA ;  /* 0x0000000000007992 */ /* 0x0005ec0000008000 */
[----:B--2---:R-:W2:Y:S01]  /*4e70*/  FENCE.VIEW.ASYNC.S ;  /* 0x00000000000073c6 */ /* 0x004ea20000000000 */
[----:B------:R-:W-:-:S04]  /*4e80*/  FADD R123, R123, R126 ;  /* 0x0000007e7b7b7221 */ /* 0x000fc80000000000 */
[----:B------:R-:W-:-:S04]  /*4e90*/  FADD R123, R132, R123 ;  /* 0x0000007b847b7221 */ /* 0x000fc80000000000 */
[----:B------:R-:W-:-:S04]  /*4ea0*/  FADD R118, R134, R123 ;  /* 0x0000007b86767221 */ /* 0x000fc80000000000 */
[----:B------:R-:W-:-:S04]  /*4eb0*/  FADD R115, R115, R118 ;  /* 0x0000007673737221 */ /* 0x000fc80000000000 */
[----:B------:R-:W-:-:S04]  /*4ec0*/  FADD R114, R114, R115 ;  /* 0x0000007372727221 */ /* 0x000fc80000000000 */
[----:B------:R-:W-:-:S04]  /*4ed0*/  FADD R113, R113, R114 ;  /* 0x0000007271717221 */ /* 0x000fc80000000000 */
[----:B------:R-:W-:-:S04]  /*4ee0*/  FADD R112, R112, R113 ;  /* 0x0000007170707221 */ /* 0x000fc80000000000 */
[----:B------:R-:W-:Y:S01]  /*4ef0*/  FADD R111, R111, R112 ;  /* 0x000000706f6f7221 */ /* 0x000fe20000000000 */
[----:B------:R-:W-:-:S03]  /*4f00*/  ULEA UR30, UR17, UR9, 0x3 ;  /* 0x00000009111e7291 */ /* 0x000fc6000f8e18ff */
[----:B------:R-:W-:Y:S01]  /*4f10*/  FADD R110, R110, R111 ;  /* 0x0000006f6e6e7221 */ /* 0x000fe20000000000 */
[----:B------:R-:W-:-:S03]  /*4f20*/  UIADD3 UR30, UPT, UPT, UR30, 0x5800, URZ ;  /* 0x000058001e1e7890 */ /* 0x000fc6000fffe0ff */
[----:B------:R-:W-:Y:S01]  /*4f30*/  FADD R110, R77, R110 ;  /* 0x0000006e4d6e7221 */ /* 0x000fe20000000000 */
[----:B0-----:R-:W-:Y:S01]  /*4f40*/  MOV R20, R74 ;  /* 0x0000004a00147202 */ /* 0x001fe20000000f00 */
[----:B--2---:R-:W-:Y:S06]  /*4f50*/  BAR.SYNC.DEFER_BLOCKING 0x0 ;  /* 0x0000000000007b1d */ /* 0x004fec0000010000 */
[----:B-1----:R-:W-:Y:S05]  /*4f60*/  BRA.U UP1, `(.L_x_19) ;  /* 0x0000000101247547 */ /* 0x002fea000b800000 */
[----:B------:R-:W-:Y:S01]  /*4f70*/  UMOV UR6, UR30 ;  /* 0x0000001e00067c82 */ /* 0x000fe20008000000 */
[----:B------:R-:W-:Y:S01]  /*4f80*/  UMOV UR7, URZ ;  /* 0x000000ff00077c82 */ /* 0x000fe20008000000 */
[----:B------:R-:W-:Y:S01]  /*4f90*/  UMOV UR23, 0xc0004010 ;  /* 0xc000401000177882 */ /* 0x000fe20000000000 */
[----:B------:R-:W-:Y:S01]  /*4fa0*/  UMOV UR24, 0x0 ;  /* 0x0000000000187882 */ /* 0x000fe20000000000 */
[----:B------:R-:W-:Y:S01]  /*4fb0*/  UMOV UR25, 0x8100010 ;  /* 0x0810001000197882 */ /* 0x000fe20000000000 */
[----:B------:R-:W-:Y:S01]  /*4fc0*/  UMOV UR6, UR6 ;  /* 0x0000000600067c82 */ /* 0x000fe20008000000 */
[----:B------:R0:W-:Y:S01]  /*4fd0*/  UTCHMMA tmem[UR40], gdesc[UR22], tmem[UR31], tmem[UR24], idesc[UR25], UPT ;  /* 0x00ff1816280079ea */ /* 0x0001e2000b80001f */
[----:B------:R0:W-:Y:S01]  /*4fe0*/  UTCBAR [UR6], URZ ;  /* 0x000000ff060073e9 */ /* 0x0001e200080000ff */
[----:B------:R-:W-:Y:S02]  /*4ff0*/  NOP ;  /* 0x0000000000007918 */ /* 0x000fe40000000000 */
.L_x_19:
[----:B------:R-:W-:Y:S01]  /*5000*/  ISETP.LE.U32.AND P0, PT, R73, UR4, PT ;  /* 0x0000000449007c0c */ /* 0x000fe2000bf03070 */
[----:B------:R-:W-:Y:S01]  /*5010*/  UIADD3 UR17, UPT, UPT, UR17, 0x1, URZ ;  /* 0x0000000111117890 */ /* 0x000fe2000fffe0ff */
[----:B------:R-:W-:Y:S01]  /*5020*/  MOV R4, UR5 ;  /* 0x0000000500047c02 */ /* 0x000fe20008000f00 */
[----:B------:R-:W-:Y:S01]  /*5030*/  FFMA R72, R117, R72, R110 ;  /* 0x0000004875487223 */ /* 0x000fe2000000006e */
[----:B------:R-:W-:Y:S01]  /*5040*/  IADD3 R75, PT, PT, R75, UR16, RZ ;  /* 0x000000104b4b7c10 */ /* 0x000fe2000fffe0ff */
[----:B------:R-:W-:Y:S01]  /*5050*/  UISETP.GT.AND UP2, UPT, UR17, 0x1, UPT ;  /* 0x000000011100788c */ /* 0x000fe2000bf44270 */
[----:B------:R-:W-:Y:S02]  /*5060*/  ISETP.GE.U32.AND.EX P0, PT, R4, RZ, PT, P0 ;  /* 0x000000ff0400720c */ /* 0x000fe40003f06100 */
[----:B------:R-:W-:Y:S01]  /*5070*/  IADD3 R76, PT, PT, R71, R76, RZ ;  /* 0x0000004c474c7210 */ /* 0x000fe20007ffe0ff */
[----:B0-----:R-:W-:Y:S01]  /*5080*/  USEL UR6, URZ, 0x1, !UP2 ;  /* 0x00000001ff067887 */ /* 0x001fe2000d000000 */
[----:B------:R-:W-:Y:S01]  /*5090*/  MOV R117, R116 ;  /* 0x0000007400757202 */ /* 0x000fe20000000f00 */
[----:B------:R-:W-:-:S04]  /*50a0*/  USEL UR17, UR17, URZ, !UP2 ;  /* 0x000000ff11117287 */ /* 0x000fc8000d000000 */
[----:B------:R-:W-:-:S04]  /*50b0*/  LOP3.LUT R74, R74, UR6, RZ, 0x3c, !PT ;  /* 0x000000064a4a7c12 */ /* 0x000fc8000f8e3cff */
[----:B------:R-:W-:Y:S05]  /*50c0*/  @!P0 BRA `(.L_x_20) ;  /* 0xffffffe800088947 */ /* 0x000fea000383ffff */
[----:B------:R-:W-:Y:S02]  /*50d0*/  ISETP.GE.AND P0, PT, R70, 0x1, PT ;  /* 0x000000014600780c */ /* 0x000fe40003f06270 */
[----:B------:R-:W-:-:S11]  /*50e0*/  MOV R117, R116 ;  /* 0x0000007400757202 */ /* 0x000fd60000000f00 */
[----:B------:R-:W-:Y:S05]  /*50f0*/  @!P0 BRA `(.L_x_15) ;  /* 0x0000000000108947 */ /* 0x000fea0003800000 */
[----:B------:R-:W-:-:S04]  /*5100*/  SHF.L.U32 R2, R20, 0x1f, RZ ;  /* 0x0000001f14027819 */ /* 0x000fc800000006ff */
[----:B------:R-:W0:Y:S02]  /*5110*/  SYNCS.PHASECHK.TRANS64.TRYWAIT P0, [UR30], R2 ;  /* 0x00000002ff0075a7 */ /* 0x000e24000800111e */
[----:B0-----:R-:W-:Y:S05]  /*5120*/  @!P0 BRA `(.L_x_21) ;  /* 0x0000002800448947 */ /* 0x001fea0003800000 */
.L_x_27:
[----:B------:R-:W-:-:S07]  /*5130*/  MOV R117, R116 ;  /* 0x0000007400757202 */ /* 0x000fce0000000f00 */
.L_x_15:
[C---:B------:R-:W-:Y:S01]  /*5140*/  FMUL R2, R72.reuse, 8388608 ;  /* 0x4b00000048027820 */ /* 0x040fe20000400000 */
[----:B------:R-:W-:Y:S01]  /*5150*/  BAR.SYNC.DEFER_BLOCKING 0x0 ;  /* 0x0000000000007b1d */ /* 0x000fe20000010000 */
[C---:B------:R-:W-:Y:S01]  /*5160*/  FSETP.GEU.AND P0, PT, R72.reuse, 1.175494350822287508e-38, PT ;  /* 0x008000004800780b */ /* 0x040fe20003f0e000 */
[----:B------:R-:W-:Y:S01]  /*5170*/  HFMA2 R3, -RZ, RZ, 1.443359375, -0.2030029296875 ;  /* 0x3dc6b27fff037431 */ /* 0x000fe200000001ff */
[----:B------:R-:W-:Y:S02]  /*5180*/  FSETP.GEU.AND P2, PT, |R72|, 1.175494350822287508e-38, PT ;  /* 0x008000004800780b */ /* 0x000fe40003f4e200 */
[----:B------:R-:W-:Y:S01]  /*5190*/  FSEL R73, R2, R72, !P0 ;  /* 0x0000004802497208 */ /* 0x000fe20004000000 */
[----:B------:R-:W0:Y:S01]  /*51a0*/  LDCU.64 UR4, c[0x0][0x3e0] ;  /* 0x00007c00ff0477ac */ /* 0x000e220008000a00 */
[----:B------:R-:W-:Y:S01]  /*51b0*/  FSEL R68, RZ, -23, P0 ;  /* 0xc1b80000ff447808 */ /* 0x000fe20000000000 */
[----:B------:R-:W2:Y:S01]  /*51c0*/  LDC R161, c[0x0][0x3e8] ;  /* 0x0000fa00ffa17b82 */ /* 0x000ea20000000800 */
[----:B------:R-:W-:-:S02]  /*51d0*/  IADD3 R2, PT, PT, R73, -0x3f3504f3, RZ ;  /* 0xc0cafb0d49027810 */ /* 0x000fc40007ffe0ff */
[----:B------:R-:W-:Y:S02]  /*51e0*/  FSETP.GT.AND P0, PT, |R72|, 8.50705917302346158658e+37, PT ;  /* 0x7e8000004800780b */ /* 0x000fe40003f04200 */
[----:B------:R-:W-:Y:S02]  /*51f0*/  LOP3.LUT R69, R2, 0xff800000, RZ, 0xc0, !PT ;  /* 0xff80000002457812 */ /* 0x000fe400078ec0ff */
[C---:B------:R-:W-:Y:S02]  /*5200*/  ISETP.GE.U32.AND P3, PT, R73.reuse, 0x7f800000, PT ;  /* 0x7f8000004900780c */ /* 0x040fe40003f66070 */
[CC--:B------:R-:W-:Y:S02]  /*5210*/  IADD3 R2, PT, PT, R73.reuse, -R69.reuse, RZ ;  /* 0x8000004549027210 */ /* 0x0c0fe40007ffe0ff */
[----:B------:R-:W-:Y:S02]  /*5220*/  I2FP.F32.S32 R69, R69 ;  /* 0x0000004500457245 */ /* 0x000fe40000201400 */
[----:B------:R-:W-:Y:S01]  /*5230*/  FSETP.NEU.AND P1, PT, R73, RZ, PT ;  /* 0x000000ff4900720b */ /* 0x000fe20003f2d000 */
[----:B------:R-:W-:Y:S01]  /*5240*/  FADD R70, R2, -1 ;  /* 0xbf80000002467421 */ /* 0x000fe20000000000 */
[----:B------:R-:W3:Y:S02]  /*5250*/  @!P6 SYNCS.CCTL.IV [UR9+0x5800] ;  /* 0x00580000ff00e9b1 */ /* 0x000ee40008000009 */
[----:B---3--:R-:W-:Y:S01]  /*5260*/  BAR.SYNC.DEFER_BLOCKING 0x0 ;  /* 0x0000000000007b1d */ /* 0x008fe20000010000 */
[----:B------:R-:W-:Y:S01]  /*5270*/  FFMA.FTZ R3, R70, R3, -0.16845393180847167969 ;  /* 0xbe2c7f3046037423 */ /* 0x000fe20000010003 */
[----:B------:R-:W-:Y:S01]  /*5280*/  @P0 FMUL R72, R72, 0.25 ;  /* 0x3e80000048480820 */ /* 0x000fe20000400000 */
[----:B------:R-:W-:Y:S01]  /*5290*/  FFMA.FTZ R68, R69, 1.1920928955078125e-07, R68 ;  /* 0x3400000045447823 */ /* 0x000fe20000010044 */
[----:B0-----:R-:W-:-:S02]  /*52a0*/  IMAD R69, R0, UR5, RZ ;  /* 0x0000000500457c24 */ /* 0x001fc4000f8e02ff */
[----:B------:R-:W-:Y:S01]  /*52b0*/  FFMA.FTZ R3, R70, R3, 0.1716887056827545166 ;  /* 0x3e2fcf2a46037423 */ /* 0x000fe20000010003 */
[----:B------:R-:W-:Y:S01]  /*52c0*/  @!P2 FMUL R72, R72, 16777216 ;  /* 0x4b8000004848a820 */ /* 0x000fe20000400000 */
[----:B------:R-:W-:Y:S01]  /*52d0*/  UIMAD UR4, UR8, UR4, URZ ;  /* 0x00000004080472a4 */ /* 0x000fe2000f8e02ff */
[C---:B--2---:R-:W-:Y:S02]  /*52e0*/  IMAD R77, R161.reuse, 0x1e, RZ ;  /* 0x0000001ea14d7824 */ /* 0x044fe400078e02ff */
[C---:B------:R-:W-:Y:S01]  /*52f0*/  FFMA.FTZ R3, R70.reuse, R3, -0.17900948226451873779 ;  /* 0xbe374e4346037423 */ /* 0x040fe20000010003 */
[C---:B------:R-:W-:Y:S01]  /*5300*/  IMAD R74, R161.reuse, 0x54, RZ ;  /* 0x00000054a14a7824 */ /* 0x040fe200078e02ff */
[----:B------:R-:W-:Y:S01]  /*5310*/  USHF.L.U32 UR5, UR4, 0x1, URZ ;  /* 0x0000000104057899 */ /* 0x000fe200080006ff */
[C---:B------:R-:W-:Y:S02]  /*5320*/  IMAD R80, R161.reuse, 0x5c, RZ ;  /* 0x0000005ca1507824 */ /* 0x040fe400078e02ff */
[----:B------:R-:W-:Y:S01]  /*5330*/  FFMA.FTZ R3, R70, R3, 0.20512372255325317383 ;  /* 0x3e520bf446037423 */ /* 0x000fe20000010003 */
[C---:B------:R-:W-:Y:S01]  /*5340*/  IMAD R79, R161.reuse, 0xf, RZ ;  /* 0x0000000fa14f7824 */ /* 0x040fe200078e02ff */
[C---:B------:R-:W-:Y:S01]  /*5350*/  LEA R83, R161.reuse, R161, 0x4 ;  /* 0x000000a1a1537211 */ /* 0x040fe200078e20ff */
[----:B------:R-:W-:-:S02]  /*5360*/  IMAD R75, R161, 0x2a, RZ ;  /* 0x0000002aa14b7824 */ /* 0x000fc400078e02ff */
[C---:B------:R-:W-:Y:S01]  /*5370*/  FFMA.FTZ R3, R70.reuse, R3, -0.24046532809734344482 ;  /* 0xbe763c8b46037423 */ /* 0x040fe20000010003 */
[C---:B------:R-:W-:Y:S01]  /*5380*/  IMAD R84, R161.reuse, 0x64, RZ ;  /* 0x00000064a1547824 */ /* 0x040fe200078e02ff */
[C---:B------:R-:W-:Y:S01]  /*5390*/  LEA R101, R161.reuse, R161, 0x5 ;  /* 0x000000a1a1657211 */ /* 0x040fe200078e28ff */
[C---:B------:R-:W-:Y:S02]  /*53a0*/  IMAD R81, R161.reuse, 0x2e, RZ ;  /* 0x0000002ea1517824 */ /* 0x040fe400078e02ff */
[C---:B------:R-:W-:Y:S01]  /*53b0*/  FFMA.FTZ R3, R70.reuse, R3, 0.28857114911079406738 ;  /* 0x3e93bf9946037423 */ /* 0x040fe20000010003 */
[C---:B------:R-:W-:Y:S01]  /*53c0*/  IMAD R85, R161.reuse, 0x32, RZ ;  /* 0x00000032a1557824 */ /* 0x040fe200078e02ff */
[----:B------:R-:W0:Y:S02]  /*53d0*/  @!P6 SYNCS.CCTL.IV [UR9+0x5808] ;  /* 0x00580800ff00e9b1 */ /* 0x000e240008000009 */
[----:B------:R-:W-:Y:S01]  /*53e0*/  FFMA.FTZ R3, R70, R3, -0.36067417263984680176 ;  /* 0xbeb8aa4946037423 */ /* 0x000fe20000010003 */
[----:B------:R-:W-:-:S02]  /*53f0*/  IMAD R89, R161, 0x36, RZ ;  /* 0x00000036a1597824 */ /* 0x000fc400078e02ff */
[C---:B------:R-:W-:Y:S02]  /*5400*/  IMAD R88, R161.reuse, 0x6c, RZ ;  /* 0x0000006ca1587824 */ /* 0x040fe400078e02ff */
[C---:B-1----:R-:W-:Y:S01]  /*5410*/  FFMA.FTZ R5, R70.reuse, R3, 0.48089820146560668945 ;  /* 0x3ef6384a46057423 */ /* 0x042fe20000010003 */
[C---:B------:R-:W-:Y:S01]  /*5420*/  IMAD R87, R161.reuse, 0x13, RZ ;  /* 0x00000013a1577824 */ /* 0x040fe200078e02ff */
[----:B------:R-:W1:Y:S02]  /*5430*/  LDC.64 R2, c[0x0][0x398] ;  /* 0x0000e600ff027b82 */ /* 0x000e640000000a00 */
[C---:B------:R-:W-:Y:S01]  /*5440*/  FFMA.FTZ R71, R70.reuse, R5, -0.72134751081466674805 ;  /* 0xbf38aa3b46477423 */ /* 0x040fe20000010005 */
[C---:B------:R-:W-:Y:S01]  /*5450*/  IMAD R92, R161.reuse, 0x74, RZ ;  /* 0x00000074a15c7824 */ /* 0x040fe200078e02ff */
[----:B------:R-:W2:Y:S01]  /*5460*/  LDTM.x64 R4, tmem[UR10] ;  /* 0x0000000a000479ee */ /* 0x000ea20008340000 */
[C---:B------:R-:W-:Y:S02]  /*5470*/  IMAD R103, R161.reuse, 0x1b, RZ ;  /* 0x0000001ba1677824 */ /* 0x040fe400078e02ff */
[----:B------:R-:W-:Y:S01]  /*5480*/  FMUL R71, R70, R71 ;  /* 0x0000004746477220 */ /* 0x000fe20000400000 */
[C---:B------:R-:W-:Y:S01]  /*5490*/  IMAD R93, R161.reuse, 0x3a, RZ ;  /* 0x0000003aa15d7824 */ /* 0x040fe200078e02ff */
[----:B------:R-:W-:Y:S01]  /*54a0*/  NOP ;  /* 0x0000000000007918 */ /* 0x000fe20000000000 */
[----:B------:R-:W-:-:S02]  /*54b0*/  IMAD R108, R161, 0x4a, RZ ;  /* 0x0000004aa16c7824 */ /* 0x000fc400078e02ff */
[C---:B------:R-:W-:Y:S01]  /*54c0*/  FMUL R71, R70.reuse, R71 ;  /* 0x0000004746477220 */ /* 0x040fe20000400000 */
[C---:B------:R-:W-:Y:S02]  /*54d0*/  IMAD R91, R161.reuse, 0x15, RZ ;  /* 0x00000015a15b7824 */ /* 0x040fe400078e02ff */
[C---:B------:R-:W-:Y:S02]  /*54e0*/  IMAD R95, R161.reuse, 0x17, RZ ;  /* 0x00000017a15f7824 */ /* 0x040fe400078e02ff */
[----:B------:R-:W-:Y:S01]  /*54f0*/  FFMA.FTZ R71, R70, 1.4426950216293334961, R71 ;  /* 0x3fb8aa3b46477823 */ /* 0x000fe20000010047 */
[----:B------:R-:W-:Y:S01]  /*5500*/  @P3 MOV R70, 0x7f800000 ;  /* 0x7f80000000463802 */ /* 0x000fe20000000f00 */
[----:B------:R-:W-:Y:S02]  /*5510*/  IMAD R99, R161, 0x19, RZ ;  /* 0x00000019a1637824 */ /* 0x000fe400078e02ff */
[----:B------:R-:W-:Y:S01]  /*5520*/  FADD R68, R68, R71 ;  /* 0x0000004744447221 */ /* 0x000fe20000000000 */
[----:B------:R-:W-:Y:S01]  /*5530*/  SHF.L.U32 R71, R69, 0x1, RZ ;  /* 0x0000000145477819 */ /* 0x000fe200000006ff */
[----:B------:R-:W-:Y:S01]  /*5540*/  @P3 FFMA.FTZ R68, R73, R70, +INF ;  /* 0x7f80000049443423 */ /* 0x000fe20000010046 */
[----:B------:R-:W-:-:S02]  /*5550*/  IMAD.HI R70, R69, 0x2, RZ ;  /* 0x0000000245467827 */ /* 0x000fc400078e02ff */
[----:B------:R-:W3:Y:S01]  /*5560*/  MUFU.RCP R69, R72 ;  /* 0x0000004800457308 */ /* 0x000ee20000001000 */
[----:B-1----:R-:W-:Y:S01]  /*5570*/  IADD3 R2, P3, P4, R71, UR5, R2 ;  /* 0x0000000547027c10 */ /* 0x002fe2000fc7e002 */
[----:B------:R-:W-:Y:S01]  /*5580*/  UIMAD.WIDE UR4, UR4, 0x2, URZ ;  /* 0x00000002040478a5 */ /* 0x000fe2000f8e02ff */
[----:B------:R-:W-:Y:S02]  /*5590*/  IMAD R71, R161, 0x1a, RZ ;  /* 0x0000001aa1477824 */ /* 0x000fe400078e02ff */
[----:B--2---:R-:W-:Y:S01]  /*55a0*/  @P0 FMUL R24, R24, 0.25 ;  /* 0x3e80000018180820 */ /* 0x004fe20000400000 */
[----:B------:R-:W-:Y:S01]  /*55b0*/  @P0 FMUL R25, R25, 0.25 ;  /* 0x3e80000019190820 */ /* 0x000fe20000400000 */
[----:B------:R-:W-:Y:S01]  /*55c0*/  @P0 FMUL R12, R12, 0.25 ;  /* 0x3e8000000c0c0820 */ /* 0x000fe20000400000 */
[----:B------:R-:W-:Y:S01]  /*55d0*/  @P0 FMUL R22, R22, 0.25 ;  /* 0x3e80000016160820 */ /* 0x000fe20000400000 */
[----:B------:R-:W-:Y:S01]  /*55e0*/  @P0 FMUL R19, R19, 0.25 ;  /* 0x3e80000013130820 */ /* 0x000fe20000400000 */
[----:B------:R-:W-:Y:S01]  /*55f0*/  @P0 FMUL R32, R32, 0.25 ;  /* 0x3e80000020200820 */ /* 0x000fe20000400000 */
[----:B------:R-:W-:Y:S01]  /*5600*/  @P0 FMUL R33, R33, 0.25 ;  /* 0x3e80000021210820 */ /* 0x000fe20000400000 */
[----:B------:R-:W-:Y:S01]  /*5610*/  @P0 FMUL R38, R38, 0.25 ;  /* 0x3e80000026260820 */ /* 0x000fe20000400000 */
[----:B------:R-:W-:Y:S01]  /*5620*/  @P0 FMUL R39, R39, 0.25 ;  /* 0x3e80000027270820 */ /* 0x000fe20000400000 */
[----:B------:R-:W-:Y:S01]  /*5630*/  @!P2 FMUL R24, R24, 16777216 ;  /* 0x4b8000001818a820 */ /* 0x000fe20000400000 */
[----:B------:R-:W-:Y:S01]  /*5640*/  @!P2 FMUL R25, R25, 16777216 ;  /* 0x4b8000001919a820 */ /* 0x000fe20000400000 */
[----:B------:R-:W-:Y:S01]  /*5650*/  @!P2 FMUL R12, R12, 16777216 ;  /* 0x4b8000000c0ca820 */ /* 0x000fe20000400000 */
[----:B------:R-:W-:Y:S01]  /*5660*/  @!P2 FMUL R22, R22, 16777216 ;  /* 0x4b8000001616a820 */ /* 0x000fe20000400000 */
[----:B------:R-:W-:Y:S01]  /*5670*/  @P0 FMUL R20, R20, 0.25 ;  /* 0x3e80000014140820 */ /* 0x000fe20000400000 */
[----:B------:R-:W-:Y:S01]  /*5680*/  @P0 FMUL R21, R21, 0.25 ;  /* 0x3e80000015150820 */ /* 0x000fe20000400000 */
[----:B------:R-:W-:Y:S01]  /*5690*/  @!P2 FMUL R19, R19, 16777216 ;  /* 0x4b8000001313a820 */ /* 0x000fe20000400000 */
[----:B------:R-:W-:Y:S01]  /*56a0*/  @!P2 FMUL R32, R32, 16777216 ;  /* 0x4b8000002020a820 */ /* 0x000fe20000400000 */
[----:B------:R-:W-:Y:S01]  /*56b0*/  @!P2 FMUL R33, R33, 16777216 ;  /* 0x4b8000002121a820 */ /* 0x000fe20000400000 */
[----:B------:R-:W-:Y:S01]  /*56c0*/  @P0 FMUL R34, R34, 0.25 ;  /* 0x3e80000022220820 */ /* 0x000fe20000400000 */
[----:B------:R-:W-:Y:S01]  /*56d0*/  @P0 FMUL R35, R35, 0.25 ;  /* 0x3e80000023230820 */ /* 0x000fe20000400000 */
[----:B------:R-:W-:Y:S01]  /*56e0*/  @!P2 FMUL R38, R38, 16777216 ;  /* 0x4b8000002626a820 */ /* 0x000fe20000400000 */
[----:B------:R-:W-:Y:S01]  /*56f0*/  @!P2 FMUL R39, R39, 16777216 ;  /* 0x4b8000002727a820 */ /* 0x000fe20000400000 */
[C---:B---3--:R-:W-:Y:S01]  /*5700*/  FMUL R146, R69.reuse, R24 ;  /* 0x0000001845927220 */ /* 0x048fe20000400000 */
[----:B------:R-:W-:Y:S01]  /*5710*/  FMUL R25, R69, R25 ;  /* 0x0000001945197220 */ /* 0x000fe20000400000 */
[----:B------:R-:W-:Y:S01]  /*5720*/  @P0 FMUL R10, R10, 0.25 ;  /* 0x3e8000000a0a0820 */ /* 0x000fe20000400000 */
[----:B------:R-:W-:Y:S01]  /*5730*/  @P0 FMUL R16, R16, 0.25 ;  /* 0x3e80000010100820 */ /* 0x000fe20000400000 */
[----:B------:R-:W-:Y:S01]  /*5740*/  @P0 FMUL R18, R18, 0.25 ;  /* 0x3e80000012120820 */ /* 0x000fe20000400000 */
[----:B------:R-:W-:Y:S01]  /*5750*/  @P0 FMUL R15, R15, 0.25 ;  /* 0x3e8000000f0f0820 */ /* 0x000fe20000400000 */
[----:B------:R-:W-:Y:S01]  /*5760*/  @P0 FMUL R26, R26, 0.25 ;  /* 0x3e8000001a1a0820 */ /* 0x000fe20000400000 */
[----:B------:R-:W-:Y:S01]  /*5770*/  @P0 FMUL R27, R27, 0.25 ;  /* 0x3e8000001b1b0820 */ /* 0x000fe20000400000 */
[----:B------:R-:W-:Y:S01]  /*5780*/  @P0 FMUL R31, R31, 0.25 ;  /* 0x3e8000001f1f0820 */ /* 0x000fe20000400000 */
[C---:B------:R-:W-:Y:S01]  /*5790*/  FMUL R152, R69.reuse, R12 ;  /* 0x0000000c45987220 */ /* 0x040fe20000400000 */
[----:B------:R-:W-:Y:S01]  /*57a0*/  FMUL R147, R69, R22 ;  /* 0x0000001645937220 */ /* 0x000fe20000400000 */
[----:B------:R-:W-:Y:S01]  /*57b0*/  @P0 FMUL R44, R44, 0.25 ;  /* 0x3e8000002c2c0820 */ /* 0x000fe20000400000 */
[----:B------:R-:W-:Y:S01]  /*57c0*/  @P0 FMUL R45, R45, 0.25 ;  /* 0x3e8000002d2d0820 */ /* 0x000fe20000400000 */
[----:B------:R-:W-:Y:S01]  /*57d0*/  @P0 FMUL R46, R46, 0.25 ;  /* 0x3e8000002e2e0820 */ /* 0x000fe20000400000 */
[----:B------:R-:W-:Y:S01]  /*57e0*/  @P0 FMUL R47, R47, 0.25 ;  /* 0x3e8000002f2f0820 */ /* 0x000fe20000400000 */
[----:B------:R-:W-:Y:S01]  /*57f0*/  @!P2 FMUL R20, R20, 16777216 ;  /* 0x4b8000001414a820 */ /* 0x000fe20000400000 */
[----:B------:R-:W-:Y:S01]  /*5800*/  @!P2 FMUL R21, R21, 16777216 ;  /* 0x4b8000001515a820 */ /* 0x000fe20000400000 */
[C---:B------:R-:W-:Y:S01]  /*5810*/  FMUL R12, R69.reuse, R19 ;  /* 0x00000013450c7220 */ /* 0x040fe20000400000 */
[C---:B------:R-:W-:Y:S01]  /*5820*/  FMUL R22, R69.reuse, R32 ;  /* 0x0000002045167220 */ /* 0x040fe20000400000 */
[----:B------:R-:W-:Y:S01]  /*5830*/  FMUL R33, R69, R33 ;  /* 0x0000002145217220 */ /* 0x000fe20000400000 */
[----:B------:R-:W-:Y:S01]  /*5840*/  @P0 FMUL R4, R4, 0.25 ;  /* 0x3e80000004040820 */ /* 0x000fe20000400000 */
[----:B------:R-:W-:Y:S01]  /*5850*/  @P0 FMUL R8, R8, 0.25 ;  /* 0x3e80000008080820 */ /* 0x000fe20000400000 */
[----:B------:R-:W-:Y:S01]  /*5860*/  @P0 FMUL R17, R17, 0.25 ;  /* 0x3e80000011110820 */ /* 0x000fe20000400000 */
[----:B------:R-:W-:Y:S01]  /*5870*/  @P0 FMUL R36, R36, 0.25 ;  /* 0x3e80000024240820 */ /* 0x000fe20000400000 */
[----:B------:R-:W-:Y:S01]  /*5880*/  @P0 FMUL R37, R37, 0.25 ;  /* 0x3e80000025250820 */ /* 0x000fe20000400000 */
[----:B------:R-:W-:Y:S01]  /*5890*/  @!P2 FMUL R34, R34, 16777216 ;  /* 0x4b8000002222a820 */ /* 0x000fe20000400000 */
[----:B------:R-:W-:Y:S01]  /*58a0*/  @!P2 FMUL R35, R35, 16777216 ;  /* 0x4b8000002323a820 */ /* 0x000fe20000400000 */
        /* <DEDUP_REMOVED lines=8> */
[----:B------:R-:W-:Y:S01]  /*5930*/  @!P2 FMUL R18, R18, 16777216 ;  /* 0x4b8000001212a820 */ /* 0x000fe20000400000 */
[----:B------:R-:W-:Y:S01]  /*5940*/  F2FP.F16.F32.PACK_AB R146, R25, R146 ;  /* 0x000000921992723e */ /* 0x000fe200000000ff */
[----:B------:R-:W-:Y:S01]  /*5950*/  @P0 FMUL R14, R14, 0.25 ;  /* 0x3e8000000e0e0820 */ /* 0x000fe20000400000 */
[----:B------:R-:W-:Y:S01]  /*5960*/  @P0 FMUL R54, R54, 0.25 ;  /* 0x3e80000036360820 */ /* 0x000fe20000400000 */
[----:B------:R-:W-:Y:S01]  /*5970*/  @P0 FMUL R55, R55, 0.25 ;  /* 0x3e80000037370820 */ /* 0x000fe20000400000 */
[----:B------:R-:W-:Y:S01]  /*5980*/  @!P2 FMUL R15, R15, 16777216 ;  /* 0x4b8000000f0fa820 */ /* 0x000fe20000400000 */
[----:B------:R-:W-:Y:S01]  /*5990*/  @!P2 FMUL R26, R26, 16777216 ;  /* 0x4b8000001a1aa820 */ /* 0x000fe20000400000 */
[----:B------:R-:W-:Y:S01]  /*59a0*/  @!P2 FMUL R27, R27, 16777216 ;  /* 0x4b8000001b1ba820 */ /* 0x000fe20000400000 */
[----:B------:R-:W-:Y:S01]  /*59b0*/  @!P2 FMUL R31, R31, 16777216 ;  /* 0x4b8000001f1fa820 */ /* 0x000fe20000400000 */
[----:B------:R-:W-:-:S02]  /*59c0*/  IMAD R25, R161, 0x30, RZ ;  /* 0x00000030a1197824 */ /* 0x000fc400078e02ff */
[----:B------:R-:W-:Y:S01]  /*59d0*/  @P0 FMUL R6, R6, 0.25 ;  /* 0x3e80000006060820 */ /* 0x000fe20000400000 */
[----:B------:R-:W-:Y:S01]  /*59e0*/  @P0 FMUL R13, R13, 0.25 ;  /* 0x3e8000000d0d0820 */ /* 0x000fe20000400000 */
[----:B------:R-:W-:Y:S01]  /*59f0*/  @P0 FMUL R23, R23, 0.25 ;  /* 0x3e80000017170820 */ /* 0x000fe20000400000 */
[----:B------:R-:W-:Y:S01]  /*5a00*/  @!P2 FMUL R44, R44, 16777216 ;  /* 0x4b8000002c2ca820 */ /* 0x000fe20000400000 */
[----:B------:R-:W-:Y:S01]  /*5a10*/  @!P2 FMUL R45, R45, 16777216 ;  /* 0x4b8000002d2da820 */ /* 0x000fe20000400000 */
        /* <DEDUP_REMOVED lines=13> */
[----:B------:R-:W-:Y:S01]  /*5af0*/  @!P2 FMUL R37, R37, 16777216 ;  /* 0x4b8000002525a820 */ /* 0x000fe20000400000 */
[C---:B------:R-:W-:Y:S01]  /*5b00*/  FMUL R34, R69.reuse, R34 ;  /* 0x0000002245227220 */ /* 0x040fe20000400000 */
[----:B------:R-:W-:Y:S01]  /*5b10*/  FMUL R35, R69, R35 ;  /* 0x0000002345237220 */ /* 0x000fe20000400000 */
[----:B------:R-:W-:Y:S01]  /*5b20*/  F2FP.F16.F32.PACK_AB R22, R33, R22 ;  /* 0x000000162116723e */ /* 0x000fe200000000ff */
[----:B------:R-:W-:Y:S01]  /*5b30*/  @P0 FMUL R62, R62, 0.25 ;  /* 0x3e8000003e3e0820 */ /* 0x000fe20000400000 */
[----:B------:R-:W-:Y:S01]  /*5b40*/  @P0 FMUL R63, R63, 0.25 ;  /* 0x3e8000003f3f0820 */ /* 0x000fe20000400000 */
[----:B------:R-:W-:Y:S01]  /*5b50*/  @!P2 FMUL R11, R11, 16777216 ;  /* 0x4b8000000b0ba820 */ /* 0x000fe20000400000 */
[----:B------:R-:W-:Y:S01]  /*5b60*/  @!P2 FMUL R28, R28, 16777216 ;  /* 0x4b8000001c1ca820 */ /* 0x000fe20000400000 */
[----:B------:R-:W-:Y:S01]  /*5b70*/  @!P2 FMUL R42, R42, 16777216 ;  /* 0x4b8000002a2aa820 */ /* 0x000fe20000400000 */
[----:B------:R-:W-:Y:S01]  /*5b80*/  @!P2 FMUL R43, R43, 16777216 ;  /* 0x4b8000002b2ba820 */ /* 0x000fe20000400000 */
[C---:B------:R-:W-:Y:S01]  /*5b90*/  FMUL R153, R69.reuse, R10 ;  /* 0x0000000a45997220 */ /* 0x040fe20000400000 */
[C---:B------:R-:W-:Y:S01]  /*5ba0*/  FMUL R150, R69.reuse, R16 ;  /* 0x0000001045967220 */ /* 0x040fe20000400000 */
[----:B------:R-:W-:Y:S01]  /*5bb0*/  FMUL R149, R69, R18 ;  /* 0x0000001245957220 */ /* 0x000fe20000400000 */
[----:B------:R-:W-:Y:S01]  /*5bc0*/  F2FP.F16.F32.PACK_AB R19, R24, R19 ;  /* 0x000000131813723e */ /* 0x000fe200000000ff */
[----:B------:R-:W-:-:S02]  /*5bd0*/  IMAD R33, R161, 0x18, RZ ;  /* 0x00000018a1217824 */ /* 0x000fc400078e02ff */
[----:B------:R-:W-:Y:S01]  /*5be0*/  @!P2 FMUL R14, R14, 16777216 ;  /* 0x4b8000000e0ea820 */ /* 0x000fe20000400000 */
[----:B------:R-:W-:Y:S01]  /*5bf0*/  @!P2 FMUL R54, R54, 16777216 ;  /* 0x4b8000003636a820 */ /* 0x000fe20000400000 */
[----:B------:R-:W-:Y:S01]  /*5c00*/  @!P2 FMUL R55, R55, 16777216 ;  /* 0x4b8000003737a820 */ /* 0x000fe20000400000 */
[C---:B------:R-:W-:Y:S01]  /*5c10*/  FMUL R10, R69.reuse, R15 ;  /* 0x0000000f450a7220 */ /* 0x040fe20000400000 */
[C---:B------:R-:W-:Y:S01]  /*5c20*/  FMUL R145, R69.reuse, R26 ;  /* 0x0000001a45917220 */ /* 0x040fe20000400000 */
[C---:B------:R-:W-:Y:S01]  /*5c30*/  FMUL R16, R69.reuse, R27 ;  /* 0x0000001b45107220 */ /* 0x040fe20000400000 */
[----:B------:R-:W-:Y:S01]  /*5c40*/  FMUL R18, R69, R31 ;  /* 0x0000001f45127220 */ /* 0x000fe20000400000 */
[----:B------:R-:W-:Y:S01]  /*5c50*/  IADD3.X R3, PT, PT, R70, UR5, R3, P3, P4 ;  /* 0x0000000546037c10 */ /* 0x000fe20009fe8403 */
[----:B------:R-:W-:Y:S02]  /*5c60*/  IMAD R24, R161, 0x60, RZ ;  /* 0x00000060a1187824 */ /* 0x000fe400078e02ff */
[----:B------:R-:W-:Y:S01]  /*5c70*/  @P0 FMUL R52, R52, 0.25 ;  /* 0x3e80000034340820 */ /* 0x000fe20000400000 */
[----:B------:R-:W-:Y:S01]  /*5c80*/  @P0 FMUL R53, R53, 0.25 ;  /* 0x3e80000035350820 */ /* 0x000fe20000400000 */
[----:B------:R-:W-:Y:S01]  /*5c90*/  @!P2 FMUL R6, R6, 16777216 ;  /* 0x4b8000000606a820 */ /* 0x000fe20000400000 */
[----:B------:R-:W-:Y:S01]  /*5ca0*/  @!P2 FMUL R13, R13, 16777216 ;  /* 0x4b8000000d0da820 */ /* 0x000fe20000400000 */
[----:B------:R-:W-:Y:S01]  /*5cb0*/  @!P2 FMUL R23, R23, 16777216 ;  /* 0x4b8000001717a820 */ /* 0x000fe20000400000 */
[C---:B------:R-:W-:Y:S01]  /*5cc0*/  FMUL R44, R69.reuse, R44 ;  /* 0x0000002c452c7220 */ /* 0x040fe20000400000 */
[C---:B------:R-:W-:Y:S01]  /*5cd0*/  FMUL R45, R69.reuse, R45 ;  /* 0x0000002d452d7220 */ /* 0x040fe20000400000 */
[C---:B------:R-:W-:Y:S01]  /*5ce0*/  FMUL R15, R69.reuse, R46 ;  /* 0x0000002e450f7220 */ /* 0x040fe20000400000 */
[----:B------:R-:W-:Y:S01]  /*5cf0*/  FMUL R26, R69, R47 ;  /* 0x0000002f451a7220 */ /* 0x000fe20000400000 */
[----:B------:R-:W-:Y:S01]  /*5d00*/  IMAD R31, R161, 0x6, RZ ;  /* 0x00000006a11f7824 */ /* 0x000fe200078e02ff */
[----:B------:R-:W-:Y:S01]  /*5d10*/  IADD3 R32, P3, PT, R25, R2, RZ ;  /* 0x0000000219207210 */ /* 0x000fe20007f7e0ff */
[----:B------:R-:W-:Y:S01]  /*5d20*/  @!P2 FMUL R7, R7, 16777216 ;  /* 0x4b8000000707a820 */ /* 0x000fe20000400000 */
[----:B------:R-:W-:Y:S01]  /*5d30*/  @!P2 FMUL R29, R29, 16777216 ;  /* 0x4b8000001d1da820 */ /* 0x000fe20000400000 */
[----:B------:R-:W-:Y:S01]  /*5d40*/  @!P2 FMUL R30, R30, 16777216 ;  /* 0x4b8000001e1ea820 */ /* 0x000fe20000400000 */
[----:B------:R-:W-:Y:S01]  /*5d50*/  @!P2 FMUL R50, R50, 16777216 ;  /* 0x4b8000003232a820 */ /* 0x000fe20000400000 */
[----:B------:R-:W-:Y:S01]  /*5d60*/  @!P2 FMUL R51, R51, 16777216 ;  /* 0x4b8000003333a820 */ /* 0x000fe20000400000 */
[C---:B------:R-:W-:Y:S01]  /*5d70*/  FMUL R156, R69.reuse, R4 ;  /* 0x00000004459c7220 */ /* 0x040fe20000400000 */
[C---:B------:R-:W-:Y:S01]  /*5d80*/  FMUL R154, R69.reuse, R8 ;  /* 0x00000008459a7220 */ /* 0x040fe20000400000 */
[C---:B------:R-:W-:Y:S01]  /*5d90*/  FMUL R17, R69.reuse, R17 ;  /* 0x0000001145117220 */ /* 0x040fe20000400000 */
[C---:B------:R-:W-:Y:S01]  /*5da0*/  FMUL R20, R69.reuse, R36 ;  /* 0x0000002445147220 */ /* 0x040fe20000400000 */
[----:B------:R-:W-:Y:S01]  /*5db0*/  FMUL R37, R69, R37 ;  /* 0x0000002545257220 */ /* 0x000fe20000400000 */
[----:B------:R-:W-:Y:S01]  /*5dc0*/  F2FP.F16.F32.PACK_AB R148, R21, R148 ;  /* 0x000000941594723e */ /* 0x000fe200000000ff */
[----:B------:R-:W-:-:S02]  /*5dd0*/  IMAD R39, R161, 0x50, RZ ;  /* 0x00000050a1277824 */ /* 0x000fc400078e02ff */
[----:B------:R-:W-:Y:S01]  /*5de0*/  @!P2 FMUL R62, R62, 16777216 ;  /* 0x4b8000003e3ea820 */ /* 0x000fe20000400000 */
[----:B------:R-:W-:Y:S01]  /*5df0*/  @!P2 FMUL R63, R63, 16777216 ;  /* 0x4b8000003f3fa820 */ /* 0x000fe20000400000 */
[C---:B------:R-:W-:Y:S01]  /*5e00*/  FMUL R8, R69.reuse, R11 ;  /* 0x0000000b45087220 */ /* 0x040fe20000400000 */
[C---:B------:R-:W-:Y:S01]  /*5e10*/  FMUL R144, R69.reuse, R28 ;  /* 0x0000001c45907220 */ /* 0x040fe20000400000 */
[C---:B------:R-:W-:Y:S01]  /*5e20*/  FMUL R42, R69.reuse, R42 ;  /* 0x0000002a452a7220 */ /* 0x040fe20000400000 */
[----:B------:R-:W-:Y:S01]  /*5e30*/  FMUL R43, R69, R43 ;  /* 0x0000002b452b7220 */ /* 0x000fe20000400000 */
[----:B------:R-:W-:Y:S01]  /*5e40*/  FSEL R4, R68, -INF , P1 ;  /* 0xff80000044047808 */ /* 0x000fe20000800000 */
[----:B------:R-:W-:Y:S01]  /*5e50*/  @P0 FMUL R5, R5, 0.25 ;  /* 0x3e80000005050820 */ /* 0x000fe20000400000 */
[----:B------:R-:W-:Y:S01]  /*5e60*/  F2FP.F16.F32.PACK_AB R21, R35, R34 ;  /* 0x000000222315723e */ /* 0x000fe200000000ff */
        /* <DEDUP_REMOVED lines=16> */
[C---:B------:R-:W-:Y:S01]  /*5f70*/  FMUL R11, R69.reuse, R54 ;  /* 0x00000036450b7220 */ /* 0x040fe20000400000 */
[----:B------:R-:W-:Y:S01]  /*5f80*/  FMUL R28, R69, R55 ;  /* 0x00000037451c7220 */ /* 0x000fe20000400000 */
[----:B------:R-:W-:Y:S01]  /*5f90*/  IADD3 R34, P1, PT, R33, R2, RZ ;  /* 0x0000000221227210 */ /* 0x000fe20007f3e0ff */
[----:B------:R-:W-:Y:S01]  /*5fa0*/  @!P2 FMUL R52, R52, 16777216 ;  /* 0x4b8000003434a820 */ /* 0x000fe20000400000 */
[----:B------:R-:W-:Y:S01]  /*5fb0*/  @!P2 FMUL R53, R53, 16777216 ;  /* 0x4b8000003535a820 */ /* 0x000fe20000400000 */
[C---:B------:R-:W-:Y:S01]  /*5fc0*/  FMUL R155, R69.reuse, R6 ;  /* 0x00000006459b7220 */ /* 0x040fe20000400000 */
[C---:B------:R-:W-:Y:S01]  /*5fd0*/  FMUL R13, R69.reuse, R13 ;  /* 0x0000000d450d7220 */ /* 0x040fe20000400000 */
[----:B------:R-:W-:Y:S01]  /*5fe0*/  FMUL R14, R69, R23 ;  /* 0x00000017450e7220 */ /* 0x000fe20000400000 */
[----:B------:R-:W-:Y:S01]  /*5ff0*/  F2FP.F16.F32.PACK_AB R145, R16, R145 ;  /* 0x000000911091723e */ /* 0x000fe200000000ff */
[----:B------:R-:W-:Y:S01]  /*6000*/  IMAD R35, R161, 0xc, RZ ;  /* 0x0000000ca1237824 */ /* 0x000fe200078e02ff */
[----:B------:R-:W-:Y:S01]  /*6010*/  IADD3 R24, P0, PT, R24, R2, RZ ;  /* 0x0000000218187210 */ /* 0x000fe20007f1e0ff */
[----:B------:R-:W-:Y:S01]  /*6020*/  FMUL R6, R69, R7 ;  /* 0x0000000745067220 */ /* 0x000fe20000400000 */
[----:B------:R-:W-:Y:S01]  /*6030*/  LEA.HI.X.SX32 R33, R33, R3, 0x1, P3 ;  /* 0x0000000321217211 */ /* 0x000fe200018f0eff */
[C---:B------:R-:W-:Y:S01]  /*6040*/  FMUL R29, R69.reuse, R29 ;  /* 0x0000001d451d7220 */ /* 0x040fe20000400000 */
[C---:B------:R-:W-:Y:S01]  /*6050*/  FMUL R23, R69.reuse, R30 ;  /* 0x0000001e45177220 */ /* 0x040fe20000400000 */
[C---:B------:R-:W-:Y:S01]  /*6060*/  FMUL R50, R69.reuse, R50 ;  /* 0x0000003245327220 */ /* 0x040fe20000400000 */
[----:B------:R-:W-:Y:S01]  /*6070*/  FMUL R51, R69, R51 ;  /* 0x0000003345337220 */ /* 0x000fe20000400000 */
[----:B------:R-:W-:Y:S01]  /*6080*/  F2FP.F16.F32.PACK_AB R16, R45, R44 ;  /* 0x0000002c2d10723e */ /* 0x000fe200000000ff */
[----:B------:R-:W-:Y:S01]  /*6090*/  IMAD R47, R161, 0x28, RZ ;  /* 0x00000028a12f7824 */ /* 0x000fe200078e02ff */
[----:B------:R-:W-:Y:S01]  /*60a0*/  F2FP.F16.F32.PACK_AB R15, R26, R15 ;  /* 0x0000000f1a0f723e */ /* 0x000fe200000000ff */
[----:B------:R-:W-:Y:S01]  /*60b0*/  FMUL R7, R69, R62 ;  /* 0x0000003e45077220 */ /* 0x000fe20000400000 */
[----:B------:R-:W-:Y:S01]  /*60c0*/  LEA R27, R161, R161, 0x1 ;  /* 0x000000a1a11b7211 */ /* 0x000fe200078e08ff */
[----:B------:R-:W-:Y:S01]  /*60d0*/  FMUL R30, R69, R63 ;  /* 0x0000003f451e7220 */ /* 0x000fe20000400000 */
[----:B------:R-:W-:Y:S01]  /*60e0*/  IADD3 R38, P3, PT, R31, R2, RZ ;  /* 0x000000021f267210 */ /* 0x000fe20007f7e0ff */
[----:B------:R-:W-:Y:S01]  /*60f0*/  IMAD R45, R161, 0xa, RZ ;  /* 0x0000000aa12d7824 */ /* 0x000fe200078e02ff */
[----:B------:R-:W-:Y:S01]  /*6100*/  F2FP.F16.F32.PACK_AB R150, R17, R150 ;  /* 0x000000961196723e */ /* 0x000fe200000000ff */
[----:B------:R-:W-:Y:S01]  /*6110*/  @!P2 FMUL R9, R9, 16777216 ;  /* 0x4b8000000909a820 */ /* 0x000fe20000400000 */
[----:B------:R-:W-:Y:S01]  /*6120*/  F2FP.F16.F32.PACK_AB R20, R37, R20 ;  /* 0x000000142514723e */ /* 0x000fe200000000ff */
[----:B------:R-:W-:Y:S01]  /*6130*/  IMAD R37, R161, 0x48, RZ ;  /* 0x00000048a1257824 */ /* 0x000fe200078e02ff */
[----:B------:R-:W-:Y:S01]  /*6140*/  IADD3 R26, P4, PT, R39, R2, RZ ;  /* 0x00000002271a7210 */ /* 0x000fe20007f9e0ff */
[----:B------:R-:W-:Y:S01]  /*6150*/  FMUL R52, R69, R52 ;  /* 0x0000003445347220 */ /* 0x000fe20000400000 */
[----:B------:R-:W-:Y:S01]  /*6160*/  F2FP.F16.F32.PACK_AB R17, R43, R42 ;  /* 0x0000002a2b11723e */ /* 0x000fe200000000ff */
[----:B------:R-:W-:Y:S01]  /*6170*/  FMUL R53, R69, R53 ;  /* 0x0000003545357220 */ /* 0x000fe20000400000 */
[----:B------:R-:W-:Y:S01]  /*6180*/  F2FP.F16.F32.PACK_AB R11, R28, R11 ;  /* 0x0000000b1c0b723e */ /* 0x000fe200000000ff */
[----:B------:R-:W-:Y:S01]  /*6190*/  IMAD R43, R161, 0x14, RZ ;  /* 0x00000014a12b7824 */ /* 0x000fe200078e02ff */
[-C--:B------:R-:W-:Y:S01]  /*61a0*/  LEA.HI.X.SX32 R25, R25, R3.reuse, 0x1, P0 ;  /* 0x0000000319197211 */ /* 0x080fe200000f0eff */
[----:B------:R-:W-:Y:S01]  /*61b0*/  @!P2 FMUL R58, R58, 16777216 ;  /* 0x4b8000003a3aa820 */ /* 0x000fe20000400000 */
[----:B------:R-:W-:Y:S01]  /*61c0*/  @!P2 FMUL R59, R59, 16777216 ;  /* 0x4b8000003b3ba820 */ /* 0x000fe20000400000 */
[----:B------:R-:W-:Y:S01]  /*61d0*/  F2FP.F16.F32.PACK_AB R152, R13, R152 ;  /* 0x000000980d98723e */ /* 0x000fe200000000ff */
[----:B------:R-:W-:Y:S01]  /*61e0*/  IMAD R28, R161, 0x70, RZ ;  /* 0x00000070a11c7824 */ /* 0x000fe200078e02ff */
[----:B------:R-:W-:Y:S01]  /*61f0*/  IADD3 R36, P0, PT, R35, R2, RZ ;  /* 0x0000000223247210 */ /* 0x000fe20007f1e0ff */
[----:B------:R-:W-:Y:S01]  /*6200*/  @!P2 FMUL R64, R64, 16777216 ;  /* 0x4b8000004040a820 */ /* 0x000fe20000400000 */
[-C--:B------:R-:W-:Y:S01]  /*6210*/  LEA.HI.X.SX32 R39, R27, R3.reuse, 0x1, P3 ;  /* 0x000000031b277211 */ /* 0x080fe200018f0eff */
[----:B------:R-:W-:Y:S01]  /*6220*/  @!P2 FMUL R65, R65, 16777216 ;  /* 0x4b8000004141a820 */ /* 0x000fe20000400000 */
[----:B------:R-:W-:Y:S01]  /*6230*/  F2FP.F16.F32.PACK_AB R144, R29, R144 ;  /* 0x000000901d90723e */ /* 0x000fe200000000ff */
[----:B------:R-:W-:Y:S01]  /*6240*/  @!P2 FMUL R5, R5, 16777216 ;  /* 0x4b8000000505a820 */ /* 0x000fe20000400000 */
[----:B------:R-:W-:Y:S01]  /*6250*/  F2FP.F16.F32.PACK_AB R13, R51, R50 ;  /* 0x00000032330d723e */ /* 0x000fe200000000ff */
[----:B------:R-:W-:Y:S01]  /*6260*/  @!P2 FMUL R40, R40, 16777216 ;  /* 0x4b8000002828a820 */ /* 0x000fe20000400000 */
[----:B------:R-:W-:Y:S01]  /*6270*/  LEA.HI.X.SX32 R27, R47, R3, 0x1, P4 ;  /* 0x000000032f1b7211 */ /* 0x000fe200020f0eff */
[----:B------:R-:W-:Y:S01]  /*6280*/  @!P2 FMUL R41, R41, 16777216 ;  /* 0x4b8000002929a820 */ /* 0x000fe20000400000 */
        /* <DEDUP_REMOVED lines=8> */
[----:B------:R-:W-:Y:S01]  /*6310*/  F2FP.F16.F32.PACK_AB R7, R30, R7 ;  /* 0x000000071e07723e */ /* 0x000fe200000000ff */
[C---:B------:R-:W-:Y:S01]  /*6320*/  IMAD R51, R161.reuse, 0x1c, RZ ;  /* 0x0000001ca1337824 */ /* 0x040fe200078e02ff */
[----:B------:R-:W-:Y:S01]  /*6330*/  LEA R29, R161, R161, 0x2 ;  /* 0x000000a1a11d7211 */ /* 0x000fe200078e10ff */
[----:B------:R-:W-:Y:S01]  /*6340*/  FMUL R9, R69, R9 ;  /* 0x0000000945097220 */ /* 0x000fe20000400000 */
[----:B------:R-:W-:Y:S01]  /*6350*/  IADD3 R46, P4, PT, R45, R2, RZ ;  /* 0x000000022d2e7210 */ /* 0x000fe20007f9e0ff */
[C---:B------:R-:W-:Y:S01]  /*6360*/  FMUL R58, R69.reuse, R58 ;  /* 0x0000003a453a7220 */ /* 0x040fe20000400000 */
[----:B------:R-:W-:Y:S01]  /*6370*/  F2FP.F16.F32.PACK_AB R149, R12, R149 ;  /* 0x000000950c95723e */ /* 0x000fe200000000ff */
[----:B------:R-:W-:Y:S01]  /*6380*/  FMUL R59, R69, R59 ;  /* 0x0000003b453b7220 */ /* 0x000fe20000400000 */
[----:B------:R-:W-:Y:S01]  /*6390*/  IADD3 R30, P2, PT, R37, R2, RZ ;  /* 0x00000002251e7210 */ /* 0x000fe20007f5e0ff */
[----:B------:R-:W-:Y:S01]  /*63a0*/  IMAD R54, R161, 0x38, RZ ;  /* 0x00000038a1367824 */ /* 0x000fe200078e02ff */
[----:B------:R-:W-:Y:S01]  /*63b0*/  F2FP.F16.F32.PACK_AB R12, R53, R52 ;  /* 0x00000034350c723e */ /* 0x000fe200000000ff */
[----:B------:R-:W-:Y:S01]  /*63c0*/  FMUL R64, R69, R64 ;  /* 0x0000004045407220 */ /* 0x000fe20000400000 */
[----:B------:R-:W-:Y:S01]  /*63d0*/  LEA.HI.X.SX32 R37, R31, R3, 0x1, P0 ;  /* 0x000000031f257211 */ /* 0x000fe200000f0eff */
[----:B------:R-:W-:Y:S01]  /*63e0*/  FMUL R65, R69, R65 ;  /* 0x0000004145417220 */ /* 0x000fe20000400000 */
[-C--:B------:R-:W-:Y:S01]  /*63f0*/  IADD3 R44, P3, PT, R43, R2.reuse, RZ ;  /* 0x000000022b2c7210 */ /* 0x080fe20007f7e0ff */
[----:B------:R-:W-:Y:S01]  /*6400*/  IMAD R53, R161, 0xe, RZ ;  /* 0x0000000ea1357824 */ /* 0x000fe200078e02ff */
[----:B------:R-:W-:Y:S01]  /*6410*/  IADD3 R28, P6, PT, R28, R2, RZ ;  /* 0x000000021c1c7210 */ /* 0x000fe20007fde0ff */
[----:B------:R-:W-:Y:S01]  /*6420*/  FMUL R40, R69, R40 ;  /* 0x0000002845287220 */ /* 0x000fe20000400000 */
[-C--:B------:R-:W-:Y:S01]  /*6430*/  IADD3 R42, P0, PT, R47, R2.reuse, RZ ;  /* 0x000000022f2a7210 */ /* 0x080fe20007f1e0ff */
[----:B------:R-:W-:Y:S01]  /*6440*/  FMUL R41, R69, R41 ;  /* 0x0000002945297220 */ /* 0x000fe20000400000 */
[----:B------:R-:W-:Y:S01]  /*6450*/  LEA.HI.X.SX32 R47, R29, R3, 0x1, P4 ;  /* 0x000000031d2f7211 */ /* 0x000fe200020f0eff */
[----:B------:R-:W-:Y:S01]  /*6460*/  IMAD R62, R161, 0x24, RZ ;  /* 0x00000024a13e7824 */ /* 0x000fe200078e02ff */
[----:B------:R-:W-:Y:S01]  /*6470*/  IADD3 R52, P4, PT, R51, R2, RZ ;  /* 0x0000000233347210 */ /* 0x000fe20007f9e0ff */
[----:B------:R-:W-:Y:S01]  /*6480*/  FMUL R60, R69, R60 ;  /* 0x0000003c453c7220 */ /* 0x000fe20000400000 */
[----:B------:R-:W-:Y:S01]  /*6490*/  F2FP.F16.F32.PACK_AB R154, R9, R154 ;  /* 0x0000009a099a723e */ /* 0x000fe200000000ff */
[----:B------:R-:W-:Y:S01]  /*64a0*/  FMUL R61, R69, R61 ;  /* 0x0000003d453d7220 */ /* 0x000fe20000400000 */
[----:B------:R-:W-:Y:S01]  /*64b0*/  LEA.HI.X.SX32 R45, R45, R3, 0x1, P3 ;  /* 0x000000032d2d7211 */ /* 0x000fe200018f0eff */
[----:B------:R-:W-:Y:S01]  /*64c0*/  IMAD R55, R161, 0x7, RZ ;  /* 0x00000007a1377824 */ /* 0x000fe200078e02ff */
[----:B------:R-:W-:Y:S01]  /*64d0*/  F2FP.F16.F32.PACK_AB R155, R6, R155 ;  /* 0x0000009b069b723e */ /* 0x000fe200000000ff */
[----:B------:R-:W-:Y:S01]  /*64e0*/  FMUL R48, R69, R48 ;  /* 0x0000003045307220 */ /* 0x000fe20000400000 */
[----:B------:R-:W-:Y:S01]  /*64f0*/  F2FP.F16.F32.PACK_AB R9, R59, R58 ;  /* 0x0000003a3b09723e */ /* 0x000fe200000000ff */
[----:B------:R-:W-:Y:S01]  /*6500*/  IMAD R59, R161, 0x12, RZ ;  /* 0x00000012a13b7824 */ /* 0x000fe200078e02ff */
[C---:B------:R-:W-:Y:S01]  /*6510*/  IADD3 R50, P3, PT, R54.reuse, R2, RZ ;  /* 0x0000000236327210 */ /* 0x040fe20007f7e0ff */
[C---:B------:R-:W-:Y:S01]  /*6520*/  FMUL R49, R69.reuse, R49 ;  /* 0x0000003145317220 */ /* 0x040fe20000400000 */
[----:B------:R-:W-:Y:S01]  /*6530*/  LEA.HI.X.SX32 R29, R54, R3, 0x1, P6 ;  /* 0x00000003361d7211 */ /* 0x000fe200030f0eff */
[C---:B------:R-:W-:Y:S01]  /*6540*/  FMUL R5, R69.reuse, R5 ;  /* 0x0000000545057220 */ /* 0x040fe20000400000 */
[----:B------:R-:W-:Y:S01]  /*6550*/  F2FP.F16.F32.PACK_AB R23, R18, R23 ;  /* 0x000000171217723e */ /* 0x000fe200000000ff */
[----:B------:R-:W-:Y:S01]  /*6560*/  FMUL R66, R69, R66 ;  /* 0x0000004245427220 */ /* 0x000fe20000400000 */
[----:B------:R-:W-:Y:S01]  /*6570*/  F2FP.F16.F32.PACK_AB R6, R65, R64 ;  /* 0x000000404106723e */ /* 0x000fe200000000ff */
[----:B------:R-:W-:Y:S01]  /*6580*/  IMAD R64, R161, 0x44, RZ ;  /* 0x00000044a1407824 */ /* 0x000fe200078e02ff */
[----:B------:R-:W-:Y:S01]  /*6590*/  IADD3 R54, P6, PT, R53, R2, RZ ;  /* 0x0000000235367210 */ /* 0x000fe20007fde0ff */
[----:B------:R-:W-:Y:S01]  /*65a0*/  FMUL R67, R69, R67 ;  /* 0x0000004345437220 */ /* 0x000fe20000400000 */
[----:B------:R-:W-:Y:S01]  /*65b0*/  F2FP.F16.F32.PACK_AB R18, R41, R40 ;  /* 0x000000282912723e */ /* 0x000fe200000000ff */
[----:B------:R-:W-:Y:S01]  /*65c0*/  IMAD R41, R161, 0x2c, RZ ;  /* 0x0000002ca1297824 */ /* 0x000fe200078e02ff */
[----:B------:R-:W-:Y:S01]  /*65d0*/  LEA.HI.X.SX32 R53, R53, R3, 0x1, P4 ;  /* 0x0000000335357211 */ /* 0x000fe200020f0eff */
[----:B------:R-:W-:Y:S01]  /*65e0*/  IMAD R65, R161, 0x16, RZ ;  /* 0x00000016a1417824 */ /* 0x000fe200078e02ff */
[----:B------:R-:W-:Y:S01]  /*65f0*/  IADD3 R58, P4, PT, R62, R2, RZ ;  /* 0x000000023e3a7210 */ /* 0x000fe20007f9e0ff */
[C---:B------:R-:W-:Y:S01]  /*6600*/  FMUL R56, R69.reuse, R56 ;  /* 0x0000003845387220 */ /* 0x040fe20000400000 */
[----:B------:R-:W-:Y:S01]  /*6610*/  F2FP.F16.F32.PACK_AB R153, R8, R153 ;  /* 0x000000990899723e */ /* 0x000fe200000000ff */
[----:B------:R-:W-:Y:S01]  /*6620*/  FMUL R57, R69, R57 ;  /* 0x0000003945397220 */ /* 0x000fe20000400000 */
[----:B------:R-:W-:Y:S01]  /*6630*/  F2FP.F16.F32.PACK_AB R8, R61, R60 ;  /* 0x0000003c3d08723e */ /* 0x000fe200000000ff */
[----:B------:R-:W-:Y:S01]  /*6640*/  IMAD R40, R161, 0x58, RZ ;  /* 0x00000058a1287824 */ /* 0x000fe200078e02ff */
[----:B------:R-:W-:Y:S01]  /*6650*/  LEA.HI.X.SX32 R55, R55, R3, 0x1, P6 ;  /* 0x0000000337377211 */ /* 0x000fe200030f0eff */
[C---:B------:R-:W-:Y:S01]  /*6660*/  IMAD R73, R161.reuse, 0xd, RZ ;  /* 0x0000000da1497824 */ /* 0x040fe200078e02ff */
[----:B------:R-:W-:Y:S01]  /*6670*/  F2FP.F16.F32.PACK_AB R147, R14, R147 ;  /* 0x000000930e93723e */ /* 0x000fe200000000ff */
[C---:B------:R-:W-:Y:S01]  /*6680*/  IMAD R68, R161.reuse, 0x4c, RZ ;  /* 0x0000004ca1447824 */ /* 0x040fe200078e02ff */
[C---:B------:R-:W-:Y:S01]  /*6690*/  LEA R61, R161.reuse, R161, 0x3 ;  /* 0x000000a1a13d7211 */ /* 0x040fe200078e18ff */
[----:B------:R-:W-:Y:S01]  /*66a0*/  IMAD R63, R161, 0x22, RZ ;  /* 0x00000022a13f7824 */ /* 0x000fe200078e02ff */
[----:B------:R-:W-:Y:S01]  /*66b0*/  IADD3 R60, P6, PT, R59, R2, RZ ;  /* 0x000000023b3c7210 */ /* 0x000fe20007fde0ff */
[C---:B------:R-:W-:Y:S01]  /*66c0*/  IMAD R69, R161.reuse, 0x26, RZ ;  /* 0x00000026a1457824 */ /* 0x040fe200078e02ff */
[-C--:B------:R-:W-:Y:S01]  /*66d0*/  LEA.HI.X.SX32 R31, R62, R3.reuse, 0x1, P2 ;  /* 0x000000033e1f7211 */ /* 0x080fe200010f0eff */
[----:B------:R-:W-:Y:S01]  /*66e0*/  IMAD R97, R161, 0x3e, RZ ;  /* 0x0000003ea1617824 */ /* 0x000fe200078e02ff */
[----:B------:R-:W-:Y:S01]  /*66f0*/  F2FP.F16.F32.PACK_AB R14, R49, R48 ;  /* 0x00000030310e723e */ /* 0x000fe200000000ff */
[C---:B------:R-:W-:Y:S01]  /*6700*/  IMAD R49, R161.reuse, 0x34, RZ ;  /* 0x00000034a1317824 */ /* 0x040fe200078e02ff */
[----:B------:R-:W-:Y:S01]  /*6710*/  IADD3 R62, P2, PT, R64, R2, RZ ;  /* 0x00000002403e7210 */ /* 0x000fe20007f5e0ff */
[----:B------:R-:W-:Y:S01]  /*6720*/  IMAD R48, R161, 0x68, RZ ;  /* 0x00000068a1307824 */ /* 0x000fe200078e02ff */
[-C--:B------:R-:W-:Y:S01]  /*6730*/  LEA.HI.X.SX32 R59, R59, R3.reuse, 0x1, P4 ;  /* 0x000000033b3b7211 */ /* 0x080fe200020f0eff */
[----:B------:R-:W-:Y:S01]  /*6740*/  IMAD R96, R161, 0x7c, RZ ;  /* 0x0000007ca1607824 */ /* 0x000fe200078e02ff */
[----:B------:R-:W-:Y:S01]  /*6750*/  F2FP.F16.F32.PACK_AB R156, R5, R156 ;  /* 0x0000009c059c723e */ /* 0x000fe200000000ff */
[----:B------:R-:W-:Y:S01]  /*6760*/  IMAD R100, R161, 0x42, RZ ;  /* 0x00000042a1647824 */ /* 0x000fe200078e02ff */
[----:B------:R-:W-:Y:S01]  /*6770*/  IADD3 R64, P4, PT, R41, R2, RZ ;  /* 0x0000000229407210 */ /* 0x000fe20007f9e0ff */
[----:B------:R-:W-:Y:S01]  /*6780*/  IMAD R104, R161, 0x46, RZ ;  /* 0x00000046a1687824 */ /* 0x000fe200078e02ff */
[----:B------:R-:W-:Y:S01]  /*6790*/  F2FP.F16.F32.PACK_AB R5, R67, R66 ;  /* 0x000000424305723e */ /* 0x000fe200000000ff */
[----:B------:R-:W-:Y:S01]  /*67a0*/  IMAD R67, R161, 0xb, RZ ;  /* 0x0000000ba1437824 */ /* 0x000fe200078e02ff */
[----:B------:R-:W-:Y:S01]  /*67b0*/  LEA.HI.X.SX32 R61, R61, R3, 0x1, P6 ;  /* 0x000000033d3d7211 */ /* 0x000fe200030f0eff */
[C---:B------:R-:W-:Y:S01]  /*67c0*/  IMAD R107, R161.reuse, 0x1d, RZ ;  /* 0x0000001da16b7824 */ /* 0x040fe200078e02ff */
[----:B------:R-:W-:Y:S01]  /*67d0*/  F2FP.F16.F32.PACK_AB R151, R10, R151 ;  /* 0x000000970a97723e */ /* 0x000fe200000000ff */
[----:B------:R-:W-:Y:S01]  /*67e0*/  IMAD R109, R161, 0x25, RZ ;  /* 0x00000025a16d7824 */ /* 0x000fe200078e02ff */
[----:B------:R-:W-:Y:S01]  /*67f0*/  IADD3 R66, P6, PT, R65, R2, RZ ;  /* 0x0000000241427210 */ /* 0x000fe20007fde0ff */
[----:B------:R-:W-:Y:S01]  /*6800*/  IMAD R112, R161, 0x4e, RZ ;  /* 0x0000004ea1707824 */ /* 0x000fe200078e02ff */
[----:B------:R-:W-:Y:S01]  /*6810*/  F2FP.F16.F32.PACK_AB R10, R57, R56 ;  /* 0x00000038390a723e */ /* 0x000fe200000000ff */
        /* <DEDUP_REMOVED lines=26> */
[----:B------:R-:W-:Y:S01]  /*69c0*/  FFMA R4, R4, 0.69314718246459960938, R117 ;  /* 0x3f31721804047823 */ /* 0x000fe20000000075 */
        /* <DEDUP_REMOVED lines=29> */
[----:B------:R1:W-:Y:S01]  /*6ba0*/  STG.E.U16 desc[UR28][R2.64], R156 ;  /* 0x0000009c02007986 */ /* 0x0003e2000c10151c */
[----:B------:R-:W-:Y:S01]  /*6bb0*/  LEA.HI.X.SX32 R75, R75, R3, 0x1, P0 ;  /* 0x000000034b4b7211 */ /* 0x000fe200000f0eff */
[----:B------:R-:W2:Y:S01]  /*6bc0*/  LDCU UR4, c[0x0][0x3ec] ;  /* 0x00007d80ff0477ac */ /* 0x000ea20008000800 */
[----:B------:R-:W-:-:S02]  /*6bd0*/  IADD3 R94, P0, PT, R81, R2, RZ ;  /* 0x00000002515e7210 */ /* 0x000fc40007f1e0ff */
[-C--:B------:R-:W-:Y:S02]  /*6be0*/  LEA.HI.X.SX32 R81, R81, R3.reuse, 0x1, P3 ;  /* 0x0000000351517211 */ /* 0x080fe400018f0eff */
[-C--:B------:R-:W-:Y:S02]  /*6bf0*/  IADD3 R98, P3, PT, R85, R2.reuse, RZ ;  /* 0x0000000255627210 */ /* 0x080fe40007f7e0ff */
[-C--:B------:R-:W-:Y:S02]  /*6c00*/  LEA.HI.X.SX32 R83, R83, R3.reuse, 0x1, P4 ;  /* 0x0000000353537211 */ /* 0x080fe400020f0eff */
[----:B------:R-:W-:Y:S02]  /*6c10*/  LEA.HI.X.SX32 R85, R85, R3, 0x1, P6 ;  /* 0x0000000355557211 */ /* 0x000fe400030f0eff */
[-C--:B------:R-:W-:Y:S02]  /*6c20*/  IADD3 R88, P4, PT, R88, R2.reuse, RZ ;  /* 0x0000000258587210 */ /* 0x080fe40007f9e0ff */
[----:B------:R-:W-:-:S02]  /*6c30*/  IADD3 R102, P6, PT, R89, R2, RZ ;  /* 0x0000000259667210 */ /* 0x000fc40007fde0ff */
[-C--:B------:R-:W-:Y:S02]  /*6c40*/  LEA.HI.X.SX32 R87, R87, R3.reuse, 0x1, P2 ;  /* 0x0000000357577211 */ /* 0x080fe400010f0eff */
[-C--:B------:R-:W-:Y:S01]  /*6c50*/  IADD3 R92, P2, PT, R92, R2.reuse, RZ ;  /* 0x000000025c5c7210 */ /* 0x080fe20007f5e0ff */
[----:B--2---:R-:W-:Y:S01]  /*6c60*/  UIMAD UR4, UR8, UR4, URZ ;  /* 0x00000004080472a4 */ /* 0x004fe2000f8e02ff */
[-C--:B------:R-:W-:Y:S02]  /*6c70*/  LEA.HI.X.SX32 R89, R89, R3.reuse, 0x1, P4 ;  /* 0x0000000359597211 */ /* 0x080fe400020f0eff */
[----:B------:R-:W-:Y:S01]  /*6c80*/  LEA.HI.X.SX32 R103, R103, R3, 0x1, P6 ;  /* 0x0000000367677211 */ /* 0x000fe200030f0eff */
[----:B------:R-:W-:Y:S01]  /*6c90*/  USHF.L.U32 UR6, UR4, 0x2, URZ ;  /* 0x0000000204067899 */ /* 0x000fe200080006ff */
[-C--:B------:R-:W-:Y:S01]  /*6ca0*/  IADD3 R106, P4, PT, R93, R2.reuse, RZ ;  /* 0x000000025d6a7210 */ /* 0x080fe20007f9e0ff */
[----:B------:R-:W-:Y:S01]  /*6cb0*/  UIMAD.WIDE UR4, UR4, 0x4, URZ ;  /* 0x00000004040478a5 */ /* 0x000fe2000f8e02ff */
[----:B------:R-:W-:-:S02]  /*6cc0*/  IADD3 R108, P6, PT, R108, R2, RZ ;  /* 0x000000026c6c7210 */ /* 0x000fc40007fde0ff */
[-C--:B------:R-:W-:Y:S02]  /*6cd0*/  LEA.HI.X.SX32 R91, R91, R3.reuse, 0x1, P1 ;  /* 0x000000035b5b7211 */ /* 0x080fe400008f0eff */
[-C--:B------:R-:W-:Y:S02]  /*6ce0*/  LEA.HI.X.SX32 R95, R95, R3.reuse, 0x1, P0 ;  /* 0x000000035f5f7211 */ /* 0x080fe400000f0eff */
[-C--:B------:R-:W-:Y:S02]  /*6cf0*/  LEA.HI.X.SX32 R99, R99, R3.reuse, 0x1, P3 ;  /* 0x0000000363637211 */ /* 0x080fe400018f0eff */
[----:B------:R-:W-:Y:S02]  /*6d00*/  LEA.HI.X.SX32 R93, R93, R3, 0x1, P2 ;  /* 0x000000035d5d7211 */ /* 0x000fe400010f0eff */
[-C--:B------:R-:W-:Y:S02]  /*6d10*/  IADD3 R96, P1, PT, R96, R2.reuse, RZ ;  /* 0x0000000260607210 */ /* 0x080fe40007f3e0ff */
[----:B------:R-:W-:-:S02]  /*6d20*/  IADD3 R100, P0, PT, R100, R2, RZ ;  /* 0x0000000264647210 */ /* 0x000fc40007f1e0ff */
[-C--:B------:R-:W-:Y:S02]  /*6d30*/  IADD3 R104, P3, PT, R104, R2.reuse, RZ ;  /* 0x0000000268687210 */ /* 0x080fe40007f7e0ff */
[-C--:B------:R-:W-:Y:S02]  /*6d40*/  IADD3 R110, P2, PT, R97, R2.reuse, RZ ;  /* 0x00000002616e7210 */ /* 0x080fe40007f5e0ff */
[-C--:B------:R-:W-:Y:S02]  /*6d50*/  LEA.HI.X.SX32 R107, R107, R3.reuse, 0x1, P4 ;  /* 0x000000036b6b7211 */ /* 0x080fe400020f0eff */
[-C--:B------:R-:W-:Y:S02]  /*6d60*/  LEA.HI.X.SX32 R109, R109, R3.reuse, 0x1, P6 ;  /* 0x000000036d6d7211 */ /* 0x080fe400030f0eff */
[-C--:B------:R-:W-:Y:S02]  /*6d70*/  IADD3 R112, P4, PT, R112, R2.reuse, RZ ;  /* 0x0000000270707210 */ /* 0x080fe40007f9e0ff */
[----:B------:R-:W-:Y:S01]  /*6d80*/  IADD3 R122, P6, PT, R163, R2, RZ ;  /* 0x00000002a37a7210 */ /* 0x000fe20007fde0ff */
[----:B------:R-:W-:Y:S01]  /*6d90*/  IMAD R163, R161, 0x7e, RZ ;  /* 0x0000007ea1a37824 */ /* 0x000fe200078e02ff */
[----:B------:R-:W-:-:S02]  /*6da0*/  LEA.HI.X.SX32 R97, R97, R3, 0x1, P1 ;  /* 0x0000000361617211 */ /* 0x000fc400008f0eff */
[-C--:B------:R-:W-:Y:S02]  /*6db0*/  LEA.HI.X.SX32 R111, R111, R3.reuse, 0x1, P2 ;  /* 0x000000036f6f7211 */ /* 0x080fe400010f0eff */
[-C--:B------:R-:W-:Y:S02]  /*6dc0*/  LEA.HI.X.SX32 R101, R101, R3.reuse, 0x1, P0 ;  /* 0x0000000365657211 */ /* 0x080fe400000f0eff */
[----:B------:R-:W-:Y:S02]  /*6dd0*/  LEA.HI.X.SX32 R105, R105, R3, 0x1, P3 ;  /* 0x0000000369697211 */ /* 0x000fe400018f0eff */
[-C--:B------:R-:W-:Y:S02]  /*6de0*/  IADD3 R114, P1, PT, R114, R2.reuse, RZ ;  /* 0x0000000272727210 */ /* 0x080fe40007f3e0ff */
[-C--:B------:R-:W-:Y:S02]  /*6df0*/  IADD3 R116, P2, PT, R116, R2.reuse, RZ ;  /* 0x0000000274747210 */ /* 0x080fe40007f5e0ff */
[----:B------:R-:W-:-:S02]  /*6e00*/  IADD3 R118, P0, PT, R118, R2, RZ ;  /* 0x0000000276767210 */ /* 0x000fc40007f1e0ff */
[-C--:B------:R-:W-:Y:S02]  /*6e10*/  IADD3 R120, P3, PT, R165, R2.reuse, RZ ;  /* 0x00000002a5787210 */ /* 0x080fe40007f7e0ff */
[-C--:B------:R-:W-:Y:S02]  /*6e20*/  LEA.HI.X.SX32 R113, R113, R3.reuse, 0x1, P4 ;  /* 0x0000000371717211 */ /* 0x080fe400020f0eff */
[----:B------:R-:W-:Y:S02]  /*6e30*/  LEA.HI.X.SX32 R123, R123, R3, 0x1, P6 ;  /* 0x000000037b7b7211 */ /* 0x000fe400030f0eff */
[-C--:B------:R-:W-:Y:S02]  /*6e40*/  IADD3 R124, P4, PT, R159, R2.reuse, RZ ;  /* 0x000000029f7c7210 */ /* 0x080fe40007f9e0ff */
[----:B------:R-:W-:Y:S02]  /*6e50*/  IADD3 R134, P6, PT, R137, R2, RZ ;  /* 0x0000000289867210 */ /* 0x000fe40007fde0ff */
[----:B------:R-:W-:-:S02]  /*6e60*/  SHF.L.U32 R159, R161, 0x1, RZ ;  /* 0x00000001a19f7819 */ /* 0x000fc400000006ff */
[-C--:B------:R-:W-:Y:S02]  /*6e70*/  LEA.HI.X.SX32 R115, R115, R3.reuse, 0x1, P1 ;  /* 0x0000000373737211 */ /* 0x080fe400008f0eff */
[-C--:B------:R-:W-:Y:S02]  /*6e80*/  LEA.HI.X.SX32 R117, R117, R3.reuse, 0x1, P2 ;  /* 0x0000000375757211 */ /* 0x080fe400010f0eff */
[-C--:B------:R-:W-:Y:S02]  /*6e90*/  LEA.HI.X.SX32 R119, R119, R3.reuse, 0x1, P0 ;  /* 0x0000000377777211 */ /* 0x080fe400000f0eff */
[----:B------:R-:W-:Y:S02]  /*6ea0*/  LEA.HI.X.SX32 R121, R121, R3, 0x1, P3 ;  /* 0x0000000379797211 */ /* 0x000fe400018f0eff */
[-C--:B------:R-:W-:Y:S01]  /*6eb0*/  IADD3 R126, P1, PT, R157, R2.reuse, RZ ;  /* 0x000000029d7e7210 */ /* 0x080fe20007f3e0ff */
[----:B------:R-:W-:Y:S01]  /*6ec0*/  IMAD R157, R161, 0x3f, RZ ;  /* 0x0000003fa19d7824 */ /* 0x000fe200078e02ff */
[----:B------:R-:W-:-:S02]  /*6ed0*/  IADD3 R128, P2, PT, R143, R2, RZ ;  /* 0x000000028f807210 */ /* 0x000fc40007f5e0ff */
[-C--:B------:R-:W-:Y:S02]  /*6ee0*/  IADD3 R130, P0, PT, R141, R2.reuse, RZ ;  /* 0x000000028d827210 */ /* 0x080fe40007f1e0ff */
[-C--:B------:R-:W-:Y:S02]  /*6ef0*/  IADD3 R132, P3, PT, R139, R2.reuse, RZ ;  /* 0x000000028b847210 */ /* 0x080fe40007f7e0ff */
[-C--:B------:R-:W-:Y:S02]  /*6f00*/  LEA.HI.X.SX32 R135, R135, R3.reuse, 0x1, P6 ;  /* 0x0000000387877211 */ /* 0x080fe400030f0eff */
[----:B------:R-:W-:Y:S02]  /*6f10*/  IADD3 R160, P6, PT, R159, R2, RZ ;  /* 0x000000029fa07210 */ /* 0x000fe40007fde0ff */
[-C--:B------:R-:W-:Y:S02]  /*6f20*/  LEA.HI.X.SX32 R125, R125, R3.reuse, 0x1, P4 ;  /* 0x000000037d7d7211 */ /* 0x080fe400020f0eff */
[----:B------:R-:W-:-:S02]  /*6f30*/  LEA.HI.X.SX32 R127, R127, R3, 0x1, P1 ;  /* 0x000000037f7f7211 */ /* 0x000fc400008f0eff */
[-C--:B------:R-:W-:Y:S02]  /*6f40*/  LEA.HI.X.SX32 R129, R129, R3.reuse, 0x1, P2 ;  /* 0x0000000381817211 */ /* 0x080fe400010f0eff */
[-C--:B------:R-:W-:Y:S02]  /*6f50*/  LEA.HI.X.SX32 R131, R131, R3.reuse, 0x1, P0 ;  /* 0x0000000383837211 */ /* 0x080fe400000f0eff */
[----:B------:R-:W-:Y:S02]  /*6f60*/  LEA.HI.X.SX32 R133, R133, R3, 0x1, P3 ;  /* 0x0000000385857211 */ /* 0x000fe400018f0eff */
[C---:B------:R-:W-:Y:S02]  /*6f70*/  SHF.L.U32 R137, R161.reuse, 0x2, RZ ;  /* 0x00000002a1897819 */ /* 0x040fe400000006ff */
[C---:B------:R-:W-:Y:S02]  /*6f80*/  SHF.L.U32 R139, R161.reuse, 0x3, RZ ;  /* 0x00000003a18b7819 */ /* 0x040fe400000006ff */
[----:B------:R-:W-:-:S02]  /*6f90*/  SHF.L.U32 R141, R161, 0x4, RZ ;  /* 0x00000004a18d7819 */ /* 0x000fc400000006ff */
[C---:B------:R-:W-:Y:S02]  /*6fa0*/  SHF.L.U32 R143, R161.reuse, 0x5, RZ ;  /* 0x00000005a18f7819 */ /* 0x040fe400000006ff */
[CC--:B------:R-:W-:Y:S02]  /*6fb0*/  LEA R158, P4, R161.reuse, R2.reuse, 0x2 ;  /* 0x00000002a19e7211 */ /* 0x0c0fe400078810ff */
[CC--:B------:R-:W-:Y:S02]  /*6fc0*/  LEA R136, P3, R161.reuse, R2.reuse, 0x3 ;  /* 0x00000002a1887211 */ /* 0x0c0fe400078618ff */
[CC--:B------:R-:W-:Y:S02]  /*6fd0*/  LEA R138, P2, R161.reuse, R2.reuse, 0x4 ;  /* 0x00000002a18a7211 */ /* 0x0c0fe400078420ff */
[CC--:B------:R-:W-:Y:S02]  /*6fe0*/  LEA R140, P1, R161.reuse, R2.reuse, 0x5 ;  /* 0x00000002a18c7211 */ /* 0x0c0fe400078228ff */
[----:B------:R-:W-:-:S02]  /*6ff0*/  LEA R142, P0, R161, R2, 0x6 ;  /* 0x00000002a18e7211 */ /* 0x000fc400078030ff */
[-C--:B------:R-:W-:Y:S02]  /*7000*/  LEA.HI.X.SX32 R161, R161, R3.reuse, 0x1, P6 ;  /* 0x00000003a1a17211 */ /* 0x080fe400030f0eff */
[----:B------:R-:W-:Y:S02]  /*7010*/  IADD3 R162, P6, PT, R163, R2, RZ ;  /* 0x00000002a3a27210 */ /* 0x000fe40007fde0ff */
[-C--:B------:R-:W-:Y:S02]  /*7020*/  LEA.HI.X.SX32 R159, R159, R3.reuse, 0x1, P4 ;  /* 0x000000039f9f7211 */ /* 0x080fe400020f0eff */
[-C--:B------:R-:W-:Y:S02]  /*7030*/  LEA.HI.X.SX32 R137, R137, R3.reuse, 0x1, P3 ;  /* 0x0000000389897211 */ /* 0x080fe400018f0eff */
[-C--:B------:R-:W-:Y:S02]  /*7040*/  LEA.HI.X.SX32 R139, R139, R3.reuse, 0x1, P2 ;  /* 0x000000038b8b7211 */ /* 0x080fe400010f0eff */
[----:B------:R-:W-:-:S02]  /*7050*/  LEA.HI.X.SX32 R141, R141, R3, 0x1, P1 ;  /* 0x000000038d8d7211 */ /* 0x000fc400008f0eff */
[-C--:B------:R-:W-:Y:S02]  /*7060*/  LEA.HI.X.SX32 R143, R143, R3.reuse, 0x1, P0 ;  /* 0x000000038f8f7211 */ /* 0x080fe400000f0eff */
[----:B------:R-:W-:Y:S02]  /*7070*/  LEA.HI.X.SX32 R163, R157, R3, 0x1, P6 ;  /* 0x000000039da37211 */ /* 0x000fe400030f0eff */
[----:B-1----:R-:W-:Y:S02]  /*7080*/  PRMT R3, R156, 0x7632, R3 ;  /* 0x000076329c037816 */ /* 0x002fe40000000003 */
[----:B------:R-:W-:Y:S02]  /*7090*/  PRMT R157, R155, 0x7632, R157 ;  /* 0x000076329b9d7816 */ /* 0x000fe4000000009d */
[----:B------:R-:W-:Y:S01]  /*70a0*/  PRMT R2, R153, 0x7632, R2 ;  /* 0x0000763299027816 */ /* 0x000fe20000000002 */
[----:B------:R1:W-:Y:S04]  /*70b0*/  STG.E.U16 desc[UR28][R160.64], R3 ;  /* 0x00000003a0007986 */ /* 0x0003e8000c10151c */
[----:B------:R-:W-:Y:S04]  /*70c0*/  STG.E.U16 desc[UR28][R158.64], R155 ;  /* 0x0000009b9e007986 */ /* 0x000fe8000c10151c */
[----:B------:R2:W-:Y:S04]  /*70d0*/  STG.E.U16 desc[UR28][R38.64], R157 ;  /* 0x0000009d26007986 */ /* 0x0005e8000c10151c */
[----:B------:R-:W-:Y:S01]  /*70e0*/  STG.E.U16 desc[UR28][R136.64], R154 ;  /* 0x0000009a88007986 */ /* 0x000fe2000c10151c */
[----:B-1----:R-:W-:-:S02]  /*70f0*/  PRMT R3, R152, 0x7632, R3 ;  /* 0x0000763298037816 */ /* 0x002fc40000000003 */
[----:B--2---:R-:W-:-:S05]  /*7100*/  PRMT R39, R154, 0x7632, R39 ;  /* 0x000076329a277816 */ /* 0x004fca0000000027 */
[----:B------:R1:W-:Y:S04]  /*7110*/  STG.E.U16 desc[UR28][R46.64], R39 ;  /* 0x000000272e007986 */ /* 0x0003e8000c10151c */
[----:B------:R2:W-:Y:S04]  /*7120*/  STG.E.U16 desc[UR28][R36.64], R153 ;  /* 0x0000009924007986 */ /* 0x0005e8000c10151c */
[----:B------:R3:W-:Y:S04]  /*7130*/  STG.E.U16 desc[UR28][R54.64], R2 ;  /* 0x0000000236007986 */ /* 0x0007e8000c10151c */
[----:B------:R-:W-:Y:S01]  /*7140*/  STG.E.U16 desc[UR28][R138.64], R152 ;  /* 0x000000988a007986 */ /* 0x000fe2000c10151c */
[----:B-1----:R-:W-:-:S02]  /*7150*/  PRMT R39, R149, 0x7632, R39 ;  /* 0x0000763295277816 */ /* 0x002fc40000000027 */
[----:B------:R-:W-:Y:S01]  /*7160*/  PRMT R47, R145, 0x7632, R47 ;  /* 0x00007632912f7816 */ /* 0x000fe2000000002f */
[----:B------:R1:W-:Y:S01]  /*7170*/  STG.E.U16 desc[UR28][R60.64], R3 ;  /* 0x000000033c007986 */ /* 0x0003e2000c10151c */
[----:B--2---:R-:W-:Y:S02]  /*7180*/  PRMT R37, R151, 0x7632, R37 ;  /* 0x0000763297257816 */ /* 0x004fe40000000025 */
[----:B------:R-:W-:Y:S01]  /*7190*/  PRMT R36, R150, 0x7632, R36 ;  /* 0x0000763296247816 */ /* 0x000fe20000000024 */
[----:B------:R2:W-:Y:S01]  /*71a0*/  STG.E.U16 desc[UR28][R44.64], R151 ;  /* 0x000000972c007986 */ /* 0x0005e2000c10151c */
[----:B---3--:R-:W-:Y:S02]  /*71b0*/  PRMT R2, R148, 0x7632, R2 ;  /* 0x0000763294027816 */ /* 0x008fe40000000002 */
[----:B------:R-:W-:Y:S01]  /*71c0*/  PRMT R55, R21, 0x7632, R55 ;  /* 0x0000763215377816 */ /* 0x000fe20000000037 */
[----:B------:R3:W-:Y:S01]  /*71d0*/  STG.E.U16 desc[UR28][R66.64], R37 ;  /* 0x0000002542007986 */ /* 0x0007e2000c10151c */
[----:B------:R-:W-:-:S03]  /*71e0*/  PRMT R54, R18, 0x7632, R54 ;  /* 0x0000763212367816 */ /* 0x000fc60000000036 */
[----:B------:R-:W-:Y:S01]  /*71f0*/  STG.E.U16 desc[UR28][R34.64], R150 ;  /* 0x0000009622007986 */ /* 0x000fe2000c10151c */
[----:B-1----:R-:W-:Y:S02]  /*7200*/  PRMT R3, R147, 0x7632, R3 ;  /* 0x0000763293037816 */ /* 0x002fe40000000003 */
[----:B------:R-:W-:Y:S01]  /*7210*/  PRMT R60, R13, 0x7632, R60 ;  /* 0x000076320d3c7816 */ /* 0x000fe2000000003c */
[----:B------:R-:W-:Y:S01]  /*7220*/  STG.E.U16 desc[UR28][R72.64], R36 ;  /* 0x0000002448007986 */ /* 0x000fe2000c10151c */
[----:B--2---:R-:W-:Y:S02]  /*7230*/  PRMT R45, R146, 0x7632, R45 ;  /* 0x00007632922d7816 */ /* 0x004fe4000000002d */
[----:B------:R-:W-:Y:S01]  /*7240*/  PRMT R61, R12, 0x7632, R61 ;  /* 0x000076320c3d7816 */ /* 0x000fe2000000003d */
[----:B------:R1:W-:Y:S01]  /*7250*/  STG.E.U16 desc[UR28][R52.64], R149 ;  /* 0x0000009534007986 */ /* 0x0003e2000c10151c */
[----:B---3--:R-:W-:Y:S02]  /*7260*/  PRMT R66, R7, 0x7632, R66 ;  /* 0x0000763207427816 */ /* 0x008fe40000000042 */
[----:B------:R-:W-:Y:S01]  /*7270*/  PRMT R67, R6, 0x7632, R67 ;  /* 0x0000763206437816 */ /* 0x000fe20000000043 */
[----:B------:R-:W-:Y:S04]  /*7280*/  STG.E.U16 desc[UR28][R78.64], R39 ;  /* 0x000000274e007986 */ /* 0x000fe8000c10151c */
[----:B------:R-:W-:Y:S04]  /*7290*/  STG.E.U16 desc[UR28][R140.64], R148 ;  /* 0x000000948c007986 */ /* 0x000fe8000c10151c */
[----:B------:R2:W-:Y:S01]  /*72a0*/  STG.E.U16 desc[UR28][R82.64], R2 ;  /* 0x0000000252007986 */ /* 0x0005e2000c10151c */
[----:B-1----:R-:W-:-:S02]  /*72b0*/  PRMT R53, R22, 0x7632, R53 ;  /* 0x0000763216357816 */ /* 0x002fc40000000035 */
[----:B------:R-:W-:Y:S01]  /*72c0*/  PRMT R52, R19, 0x7632, R52 ;  /* 0x0000763213347816 */ /* 0x000fe20000000034 */
[----:B------:R1:W-:Y:S04]  /*72d0*/  STG.E.U16 desc[UR28][R58.64], R147 ;  /* 0x000000933a007986 */ /* 0x0003e8000c10151c */
[----:B------:R3:W-:Y:S04]  /*72e0*/  STG.E.U16 desc[UR28][R86.64], R3 ;  /* 0x0000000356007986 */ /* 0x0007e8000c10151c */
[----:B------:R4:W-:Y:S01]  /*72f0*/  STG.E.U16 desc[UR28][R42.64], R146 ;  /* 0x000000922a007986 */ /* 0x0009e2000c10151c */
[----:B--2---:R-:W-:-:S03]  /*7300*/  PRMT R2, R144, 0x7632, R2 ;  /* 0x0000763290027816 */ /* 0x004fc60000000002 */
[----:B------:R-:W-:Y:S01]  /*7310*/  STG.E.U16 desc[UR28][R90.64], R45 ;  /* 0x0000002d5a007986 */ /* 0x000fe2000c10151c */
[----:B-1----:R-:W-:Y:S02]  /*7320*/  PRMT R58, R15, 0x7632, R58 ;  /* 0x000076320f3a7816 */ /* 0x002fe4000000003a */
[----:B------:R-:W-:Y:S01]  /*7330*/  PRMT R59, R14, 0x7632, R59 ;  /* 0x000076320e3b7816 */ /* 0x000fe2000000003b */
[----:B------:R1:W-:Y:S01]  /*7340*/  STG.E.U16 desc[UR28][R64.64], R145 ;  /* 0x0000009140007986 */ /* 0x0003e2000c10151c */
[----:B---3--:R-:W-:-:S03]  /*7350*/  PRMT R3, R23, 0x7632, R3 ;  /* 0x0000763217037816 */ /* 0x008fc60000000003 */
[----:B------:R-:W-:Y:S01]  /*7360*/  STG.E.U16 desc[UR28][R94.64], R47 ;  /* 0x0000002f5e007986 */ /* 0x000fe2000c10151c */
[----:B----4-:R-:W-:-:S03]  /*7370*/  PRMT R42, R11, 0x7610, R42 ;  /* 0x000076100b2a7816 */ /* 0x010fc6000000002a */
[----:B------:R-:W-:Y:S04]  /*7380*/  STG.E.U16 desc[UR28][R32.64], R144 ;  /* 0x0000009020007986 */ /* 0x000fe8000c10151c */
[----:B------:R2:W-:Y:S01]  /*7390*/  STG.E.U16 desc[UR28][R98.64], R2 ;  /* 0x0000000262007986 */ /* 0x0005e2000c10151c */
[----:B-1----:R-:W-:Y:S02]  /*73a0*/  PRMT R64, R9, 0x7632, R64 ;  /* 0x0000763209407816 */ /* 0x002fe40000000040 */
[----:B------:R-:W-:Y:S01]  /*73b0*/  PRMT R65, R8, 0x7632, R65 ;  /* 0x0000763208417816 */ /* 0x000fe20000000041 */
[----:B------:R-:W-:Y:S04]  /*73c0*/  STG.E.U16 desc[UR28][R70.64], R23 ;  /* 0x0000001746007986 */ /* 0x000fe8000c10151c */
[----:B------:R1:W-:Y:S04]  /*73d0*/  STG.E.U16 desc[UR28][R102.64], R3 ;  /* 0x0000000366007986 */ /* 0x0003e8000c10151c */
[----:B------:R-:W-:Y:S01]  /*73e0*/  STG.E.U16 desc[UR28][R50.64], R22 ;  /* 0x0000001632007986 */ /* 0x000fe2000c10151c */
[----:B--2---:R-:W-:-:S03]  /*73f0*/  PRMT R2, R20, 0x7632, R2 ;  /* 0x0000763214027816 */ /* 0x004fc60000000002 */
[----:B------:R-:W-:Y:S04]  /*7400*/  STG.E.U16 desc[UR28][R106.64], R53 ;  /* 0x000000356a007986 */ /* 0x000fe8000c10151c */
[----:B------:R-:W-:Y:S01]  /*7410*/  STG.E.U16 desc[UR28][R76.64], R21 ;  /* 0x000000154c007986 */ /* 0x000fe2000c10151c */
[----:B-1----:R-:W-:-:S03]  /*7420*/  PRMT R3, R17, 0x7632, R3 ;  /* 0x0000763211037816 */ /* 0x002fc60000000003 */
[----:B------:R-:W-:Y:S04]  /*7430*/  STG.E.U16 desc[UR28][R110.64], R55 ;  /* 0x000000376e007986 */ /* 0x000fe8000c10151c */
[----:B------:R-:W-:Y:S04]  /*7440*/  STG.E.U16 desc[UR28][R142.64], R20 ;  /* 0x000000148e007986 */ /* 0x000fe8000c10151c */
[----:B------:R1:W-:Y:S04]  /*7450*/  STG.E.U16 desc[UR28][R100.64], R2 ;  /* 0x0000000264007986 */ /* 0x0003e8000c10151c */
[----:B------:R2:W-:Y:S04]  /*7460*/  STG.E.U16 desc[UR28][R62.64], R19 ;  /* 0x000000133e007986 */ /* 0x0005e8000c10151c */
[----:B------:R-:W-:Y:S04]  /*7470*/  STG.E.U16 desc[UR28][R104.64], R52 ;  /* 0x0000003468007986 */ /* 0x000fe8000c10151c */
[----:B------:R-:W-:Y:S01]  /*7480*/  STG.E.U16 desc[UR28][R30.64], R18 ;  /* 0x000000121e007986 */ /* 0x000fe2000c10151c */
[----:B-1----:R-:W-:-:S03]  /*7490*/  PRMT R2, R16, 0x7632, R2 ;  /* 0x0000763210027816 */ /* 0x002fc60000000002 */
[----:B------:R-:W-:Y:S01]  /*74a0*/  STG.E.U16 desc[UR28][R108.64], R54 ;  /* 0x000000366c007986 */ /* 0x000fe2000c10151c */
[----:B--2---:R-:W-:Y:S02]  /*74b0*/  PRMT R62, R11, 0x7632, R62 ;  /* 0x000076320b3e7816 */ /* 0x004fe4000000003e */
[----:B------:R-:W-:Y:S01]  /*74c0*/  PRMT R63, R10, 0x7632, R63 ;  /* 0x000076320a3f7816 */ /* 0x000fe2000000003f */
[----:B------:R-:W-:Y:S04]  /*74d0*/  STG.E.U16 desc[UR28][R68.64], R17 ;  /* 0x0000001144007986 */ /* 0x000fe8000c10151c */
[----:B------:R1:W-:Y:S04]  /*74e0*/  STG.E.U16 desc[UR28][R112.64], R3 ;  /* 0x0000000370007986 */ /* 0x0003e8000c10151c */
[----:B------:R-:W-:Y:S04]  /*74f0*/  STG.E.U16 desc[UR28][R26.64], R16 ;  /* 0x000000101a007986 */ /* 0x000fe8000c10151c */
[----:B------:R2:W-:Y:S04]  /*7500*/  STG.E.U16 desc[UR28][R114.64], R2 ;  /* 0x0000000272007986 */ /* 0x0005e8000c10151c */
[----:B------:R-:W-:Y:S01]  /*7510*/  STG.E.U16 desc[UR28][R74.64], R15 ;  /* 0x0000000f4a007986 */ /* 0x000fe2000c10151c */
[C---:B-1----:R-:W-:Y:S01]  /*7520*/  SHF.L.U32 R3, R0.reuse, 0x2, RZ ;  /* 0x0000000200037819 */ /* 0x042fe200000006ff */
[----:B------:R-:W-:-:S02]  /*7530*/  IMAD.HI R0, R0, 0x4, RZ ;  /* 0x0000000400007827 */ /* 0x000fc400078e02ff */
[----:B------:R-:W-:Y:S01]  /*7540*/  STG.E.U16 desc[UR28][R116.64], R58 ;  /* 0x0000003a74007986 */ /* 0x000fe2000c10151c */
[----:B--2---:R-:W-:-:S03]  /*7550*/  PRMT R2, R10, 0x7610, R2 ;  /* 0x000076100a027816 */ /* 0x004fc60000000002 */
[----:B------:R-:W-:Y:S01]  /*7560*/  STG.E.U16 desc[UR28][R40.64], R14 ;  /* 0x0000000e28007986 */ /* 0x000fe2000c10151c */
[----:B------:R-:W1:Y:S03]  /*7570*/  LDC.64 R10, c[0x0][0x3a0] ;  /* 0x0000e800ff0a7b82 */ /* 0x000e660000000a00 */
[----:B------:R-:W-:Y:S04]  /*7580*/  STG.E.U16 desc[UR28][R118.64], R59 ;  /* 0x0000003b76007986 */ /* 0x000fe8000c10151c */
[----:B------:R2:W-:Y:S04]  /*7590*/  STG.E.U16 desc[UR28][R80.64], R13 ;  /* 0x0000000d50007986 */ /* 0x0005e8000c10151c */
[----:B------:R-:W-:Y:S04]  /*75a0*/  STG.E.U16 desc[UR28][R120.64], R60 ;  /* 0x0000003c78007986 */ /* 0x000fe8000c10151c */
[----:B------:R-:W-:Y:S04]  /*75b0*/  STG.E.U16 desc[UR28][R24.64], R12 ;  /* 0x0000000c18007986 */ /* 0x000fe8000c10151c */
[----:B------:R-:W-:Y:S01]  /*75c0*/  STG.E.U16 desc[UR28][R122.64], R61 ;  /* 0x0000003d7a007986 */ /* 0x000fe2000c10151c */
[----:B--2---:R-:W-:-:S03]  /*75d0*/  PRMT R81, R5, 0x7632, R81 ;  /* 0x0000763205517816 */ /* 0x004fc60000000051 */
[----:B------:R-:W-:Y:S04]  /*75e0*/  STG.E.U16 desc[UR28][R84.64], R42 ;  /* 0x0000002a54007986 */ /* 0x000fe8000c10151c */
[----:B------:R-:W-:Y:S04]  /*75f0*/  STG.E.U16 desc[UR28][R124.64], R62 ;  /* 0x0000003e7c007986 */ /* 0x000fe8000c10151c */
[----:B------:R1:W-:Y:S04]  /*7600*/  STG.E.U16 desc[UR28][R48.64], R2 ;  /* 0x0000000230007986 */ /* 0x0003e8000c10151c */
[----:B------:R2:W-:Y:S04]  /*7610*/  STG.E.U16 desc[UR28][R126.64], R63 ;  /* 0x0000003f7e007986 */ /* 0x0005e8000c10151c */
[----:B------:R2:W-:Y:S04]  /*7620*/  STG.E.U16 desc[UR28][R88.64], R9 ;  /* 0x0000000958007986 */ /* 0x0005e8000c10151c */
[----:B------:R2:W-:Y:S01]  /*7630*/  STG.E.U16 desc[UR28][R128.64], R64 ;  /* 0x0000004080007986 */ /* 0x0005e2000c10151c */
[----:B-1----:R-:W-:-:S03]  /*7640*/  IADD3 R2, P0, P1, R3, UR6, R10 ;  /* 0x0000000603027c10 */ /* 0x002fc6000f91e00a */
[----:B------:R2:W-:Y:S01]  /*7650*/  STG.E.U16 desc[UR28][R28.64], R8 ;  /* 0x000000081c007986 */ /* 0x0005e2000c10151c */
[----:B------:R-:W-:-:S03]  /*7660*/  IADD3.X R3, PT, PT, R0, UR5, R11, P0, P1 ;  /* 0x0000000500037c10 */ /* 0x000fc600087e240b */
[----:B------:R2:W-:Y:S04]  /*7670*/  STG.E.U16 desc[UR28][R130.64], R65 ;  /* 0x0000004182007986 */ /* 0x0005e8000c10151c */
[----:B------:R2:W-:Y:S04]  /*7680*/  STG.E.U16 desc[UR28][R92.64], R7 ;  /* 0x000000075c007986 */ /* 0x0005e8000c10151c */
[----:B------:R2:W-:Y:S04]  /*7690*/  STG.E.U16 desc[UR28][R132.64], R66 ;  /* 0x0000004284007986 */ /* 0x0005e8000c10151c */
[----:B------:R2:W-:Y:S04]  /*76a0*/  STG.E.U16 desc[UR28][R56.64], R6 ;  /* 0x0000000638007986 */ /* 0x0005e8000c10151c */
[----:B------:R2:W-:Y:S04]  /*76b0*/  STG.E.U16 desc[UR28][R134.64], R67 ;  /* 0x0000004386007986 */ /* 0x0005e8000c10151c */
[----:B------:R2:W-:Y:S04]  /*76c0*/  STG.E.U16 desc[UR28][R96.64], R5 ;  /* 0x0000000560007986 */ /* 0x0005e8000c10151c */
[----:B------:R2:W-:Y:S04]  /*76d0*/  STG.E.U16 desc[UR28][R162.64], R81 ;  /* 0x00000051a2007986 */ /* 0x0005e8000c10151c */
[----:B------:R2:W-:Y:S01]  /*76e0*/  STG.E desc[UR28][R2.64], R4 ;  /* 0x0000000402007986 */ /* 0x0005e2000c10191c */
[----:B0-----:R-:W-:Y:S06]  /*76f0*/  BAR.SYNC.DEFER_BLOCKING 0x0 ;  /* 0x0000000000007b1d */ /* 0x001fec0000010000 */
[----:B------:R-:W-:Y:S05]  /*7700*/  @P5 BRA `(.L_x_22) ;  /* 0x0000000000a05947 */ /* 0x000fea0003800000 */
[----:B------:R-:W0:Y:S01]  /*7710*/  S2UR UR5, SR_CgaCtaId ;  /* 0x00000000000579c3 */ /* 0x000e220000008800 */
[----:B------:R-:W-:Y:S01]  /*7720*/  NOP ;  /* 0x0000000000007918 */ /* 0x000fe20000000000 */
[----:B------:R-:W-:Y:S01]  /*7730*/  UMOV UR4, 0x50 ;  /* 0x0000005000047882 */ /* 0x000fe20000000000 */
[----:B------:R-:W-:Y:S02]  /*7740*/  MOV R0, UR31 ;  /* 0x0000001f00007c02 */ /* 0x000fe40008000f00 */
[----:B--2---:R-:W-:Y:S02]  /*7750*/  MOV R3, 0xf ;  /* 0x0000000f00037802 */ /* 0x004fe40000000f00 */
[----:B------:R-:W-:Y:S02]  /*7760*/  LOP3.LUT R0, R0, 0xffff, RZ, 0xc0, !PT ;  /* 0x0000ffff00007812 */ /* 0x000fe400078ec0ff */
[----:B------:R-:W-:Y:S02]  /*7770*/  MOV R7, 0x1 ;  /* 0x0000000100077802 */ /* 0x000fe40000000f00 */
[----:B------:R-:W-:-:S04]  /*7780*/  SHF.R.U32.HI R0, RZ, 0x5, R0 ;  /* 0x00000005ff007819 */ /* 0x000fc80000011600 */
[----:B------:R-:W-:Y:S02]  /*7790*/  IADD3 R2, PT, PT, R0, 0x10, RZ ;  /* 0x0000001000027810 */ /* 0x000fe40007ffe0ff */
[----:B------:R-:W-:Y:S01]  /*77a0*/  SHF.L.U32 R0, R3, R0, RZ ;  /* 0x0000000003007219 */ /* 0x000fe200000006ff */
[----:B0-----:R-:W-:Y:S01]  /*77b0*/  ULEA UR6, UR5, UR4, 0x18 ;  /* 0x0000000405067291 */ /* 0x001fe2000f8ec0ff */
[----:B------:R-:W-:-:S04]  /*77c0*/  SHF.L.U32 R3, R7, R2, RZ ;  /* 0x0000000207037219 */ /* 0x000fc800000006ff */
[----:B------:R-:W-:-:S04]  /*77d0*/  LOP3.LUT R0, R3, R0, RZ, 0xfc, !PT ;  /* 0x0000000003007212 */ /* 0x000fc800078efcff */
[----:B------:R-:W0:Y:S01]  /*77e0*/  LDS R5, [UR6] ;  /* 0x00000006ff057984 */ /* 0x000e220008000800 */
[C---:B------:R-:W-:Y:S02]  /*77f0*/  LOP3.LUT R2, R0.reuse, 0xffff, RZ, 0xc0, !PT ;  /* 0x0000ffff00027812 */ /* 0x040fe400078ec0ff */
[----:B0-----:R-:W-:-:S04]  /*7800*/  LOP3.LUT R3, R0, 0xffff, R5, 0x80, !PT ;  /* 0x0000ffff00037812 */ /* 0x001fc800078e8005 */
[----:B------:R-:W-:-:S13]  /*7810*/  ISETP.NE.AND P0, PT, R3, R2, PT ;  /* 0x000000020300720c */ /* 0x000fda0003f05270 */
[----:B------:R-:W-:Y:S05]  /*7820*/  @P0 BRA `(.L_x_23) ;  /* 0x0000000000500947 */ /* 0x000fea0003800000 */
[----:B------:R-:W-:Y:S02]  /*7830*/  SHF.R.U32.HI R5, RZ, 0x10, R5 ;  /* 0x00000010ff057819 */ /* 0x000fe40000011605 */
[----:B------:R-:W-:-:S04]  /*7840*/  SHF.R.U32.HI R2, RZ, 0x10, R0 ;  /* 0x00000010ff027819 */ /* 0x000fc80000011600 */
[----:B------:R-:W-:-:S04]  /*7850*/  LOP3.LUT R5, R5, R2, RZ, 0xc0, !PT ;  /* 0x0000000205057212 */ /* 0x000fc800078ec0ff */
[----:B------:R-:W-:-:S13]  /*7860*/  ISETP.NE.AND P0, PT, R5, R2, PT ;  /* 0x000000020500720c */ /* 0x000fda0003f05270 */
[----:B------:R-:W-:Y:S05]  /*7870*/  @P0 BRA `(.L_x_24) ;  /* 0x0000000000300947 */ /* 0x000fea0003800000 */
[----:B------:R-:W-:Y:S01]  /*7880*/  R2UR UR4, R0 ;  /* 0x00000000000472ca */ /* 0x000fe200000e0000 */
[----:B------:R-:W-:Y:S01]  /*7890*/  VOTEU.ANY UR5, UPT, PT ;  /* 0x0000000000057886 */ /* 0x000fe200038e0100 */
[----:B------:R-:W0:Y:S01]  /*78a0*/  S2R R0, SR_LANEID ;  /* 0x0000000000007919 */ /* 0x000e220000000000 */
[----:B------:R-:W-:-:S10]  /*78b0*/  UFLO.U32 UR5, UR5 ;  /* 0x00000005000572bd */ /* 0x000fd400080e0000 */
[----:B------:R-:W-:-:S06]  /*78c0*/  ULOP3.LUT UR4, URZ, UR4, URZ, 0x33, !UPT ;  /* 0x00000004ff047292 */ /* 0x000fcc000f8e33ff */
[----:B------:R-:W-:-:S04]  /*78d0*/  MOV R2, UR4 ;  /* 0x0000000400027c02 */ /* 0x000fc80008000f00 */
[----:B------:R-:W1:Y:S02]  /*78e0*/  REDUX UR7, R2 ;  /* 0x00000000020773c4 */ /* 0x000e640000000000 */
[----:B------:R3:W-:Y:S01]  /*78f0*/  UTCATOMSWS.AND URZ, UR4 ;  /* 0x0000000400ff79e3 */ /* 0x0007e20008000000 */
[----:B0-----:R-:W-:Y:S02]  /*7900*/  ISETP.EQ.U32.AND P0, PT, R0, UR5, PT ;  /* 0x0000000500007c0c */ /* 0x001fe4000bf02070 */
[----:B-1----:R-:W-:-:S11]  /*7910*/  MOV R0, UR7 ;  /* 0x0000000700007c02 */ /* 0x002fd60008000f00 */
[----:B------:R3:W-:Y:S01]  /*7920*/  @P0 ATOMS.AND RZ, [UR6], R0 ;  /* 0x00000000ffff098c */ /* 0x0007e2000a800006 */
[----:B------:R-:W-:Y:S05]  /*7930*/  BRA `(.L_x_22) ;  /* 0x0000000000147947 */ /* 0x000fea0003800000 */
.L_x_24:
[----:B------:R-:W-:-:S07]  /*7940*/  MOV R2, 0x7960 ;  /* 0x0000796000027802 */ /* 0x000fce0000000f00 */
[----:B------:R-:W-:Y:S05]  /*7950*/  CALL.REL.NOINC `($__internal_0_$__cuda_sm10x_tcgen05_guardrail_trap_col_being_dealloced_not_returned_by_alloc) ;  /* 0x0000000000447944 */ /* 0x000fea0003c00000 */
[----:B------:R-:W-:Y:S05]  /*7960*/  BRA `(.L_x_22) ;  /* 0x0000000000087947 */ /* 0x000fea0003800000 */
.L_x_23:
[----:B------:R-:W-:-:S07]  /*7970*/  MOV R2, 0x7990 ;  /* 0x0000799000027802 */ /* 0x000fce0000000f00 */
[----:B------:R-:W-:Y:S05]  /*7980*/  CALL.REL.NOINC `($__internal_2_$__cuda_sm10x_tcgen05_guardrail_trap_unallocated_columns_being_dealloced) ;  /* 0x0000000000507944 */ /* 0x000fea0003c00000 */
.L_x_22:
[----:B------:R-:W-:Y:S01]  /*7990*/  NOP ;  /* 0x0000000000007918 */ /* 0x000fe20000000000 */
[----:B---3--:R-:W-:Y:S05]  /*79a0*/  EXIT ;  /* 0x000000000000794d */ /* 0x008fea0003800000 */
.L_x_8:
[----:B------:R-:W1:Y:S02]  /*79b0*/  SYNCS.PHASECHK.TRANS64.TRYWAIT P2, [UR9+0x4800], RZ ;  /* 0x004800ffff0075a7 */ /* 0x000e640008041109 */
[----:B-1----:R-:W-:Y:S05]  /*79c0*/  @!P2 BRA `(.L_x_8) ;  /* 0xfffffffc00f8a947 */ /* 0x002fea000383ffff */
[----:B------:R-:W-:Y:S05]  /*79d0*/  BRA `(.L_x_7) ;  /* 0xffffffac00547947 */ /* 0x000fea000383ffff */
.L_x_17:
[----:B------:R-:W2:Y:S02]  /*79e0*/  SYNCS.PHASECHK.TRANS64.TRYWAIT P0, [UR9+0x5810], RZ ;  /* 0x005810ffff0075a7 */ /* 0x000ea40008001109 */
[----:B--2---:R-:W-:Y:S05]  /*79f0*/  @!P0 BRA `(.L_x_17) ;  /* 0xfffffffc00f88947 */ /* 0x004fea000383ffff */
[----:B------:R-:W-:Y:S05]  /*7a00*/  BRA `(.L_x_25) ;  /* 0xffffffc0009c7947 */ /* 0x000fea000383ffff */
.L_x_18:
[----:B------:R-:W2:Y:S02]  /*7a10*/  SYNCS.PHASECHK.TRANS64.TRYWAIT P0, [UR30], R22 ;  /* 0x00000016ff0075a7 */ /* 0x000ea4000800111e */
[----:B--2---:R-:W-:Y:S05]  /*7a20*/  @!P0 BRA `(.L_x_18) ;  /* 0xfffffffc00f88947 */ /* 0x004fea000383ffff */
[----:B------:R-:W-:Y:S05]  /*7a30*/  BRA `(.L_x_26) ;  /* 0xffffffc000b47947 */ /* 0x000fea000383ffff */
.L_x_21:
[----:B------:R-:W0:Y:S02]  /*7a40*/  SYNCS.PHASECHK.TRANS64.TRYWAIT P0, [UR30], R2 ;  /* 0x00000002ff0075a7 */ /* 0x000e24000800111e */
[----:B0-----:R-:W-:Y:S05]  /*7a50*/  @!P0 BRA `(.L_x_21) ;  /* 0xfffffffc00f88947 */ /* 0x001fea000383ffff */
[----:B------:R-:W-:Y:S05]  /*7a60*/  BRA `(.L_x_27) ;  /* 0xffffffd400b07947 */ /* 0x000fea000383ffff */
        .weak           $__internal_0_$__cuda_sm10x_tcgen05_guardrail_trap_col_being_dealloced_not_returned_by_alloc
        .type           $__internal_0_$__cuda_sm10x_tcgen05_guardrail_trap_col_being_dealloced_not_returned_by_alloc,@function
        .size           $__internal_0_$__cuda_sm10x_tcgen05_guardrail_trap_col_being_dealloced_not_returned_by_alloc,($__internal_1_$__cuda_sm10x_tcgen05_guardrail_trap_phase_invalid_during_alloc - $__internal_0_$__cuda_sm10x_tcgen05_guardrail_trap_col_being_dealloced_not_returned_by_alloc)
$__internal_0_$__cuda_sm10x_tcgen05_guardrail_trap_col_being_dealloced_not_returned_by_alloc:
[----:B------:R-:W-:Y:S05]  /*7a70*/  BPT.TRAP 0x1 ;  /* 0x000000040000795c */ /* 0x000fea0000300000 */
[----:B------:R-:W-:-:S04]  /*7a80*/  HFMA2 R3, -RZ, RZ, 0, 0 ;  /* 0x00000000ff037431 */ /* 0x000fc800000001ff */
[----:B------:R-:W-:Y:S05]  /*7a90*/  RET.REL.NODEC R2 `(attn_fwd) ;  /* 0xffffff8402587950 */ /* 0x000fea0003c3ffff */
        .weak           $__internal_1_$__cuda_sm10x_tcgen05_guardrail_trap_phase_invalid_during_alloc
        .type           $__internal_1_$__cuda_sm10x_tcgen05_guardrail_trap_phase_invalid_during_alloc,@function
        .size           $__internal_1_$__cuda_sm10x_tcgen05_guardrail_trap_phase_invalid_during_alloc,($__internal_2_$__cuda_sm10x_tcgen05_guardrail_trap_unallocated_columns_being_dealloced - $__internal_1_$__cuda_sm10x_tcgen05_guardrail_trap_phase_invalid_during_alloc)
$__internal_1_$__cuda_sm10x_tcgen05_guardrail_trap_phase_invalid_during_alloc:
[----:B------:R-:W-:Y:S05]  /*7aa0*/  BPT.TRAP 0x1 ;  /* 0x000000040000795c */ /* 0x000fea0000300000 */
[----:B------:R-:W-:-:S04]  /*7ab0*/  MOV R5, 0x0 ;  /* 0x0000000000057802 */ /* 0x000fc80000000f00 */
[----:B------:R-:W-:Y:S05]  /*7ac0*/  RET.REL.NODEC R4 `(attn_fwd) ;  /* 0xffffff84044c7950 */ /* 0x000fea0003c3ffff */
        .weak           $__internal_2_$__cuda_sm10x_tcgen05_guardrail_trap_unallocated_columns_being_dealloced
        .type           $__internal_2_$__cuda_sm10x_tcgen05_guardrail_trap_unallocated_columns_being_dealloced,@function
        .size           $__internal_2_$__cuda_sm10x_tcgen05_guardrail_trap_unallocated_columns_being_dealloced,(.L_x_31 - $__internal_2_$__cuda_sm10x_tcgen05_guardrail_trap_unallocated_columns_being_dealloced)
$__internal_2_$__cuda_sm10x_tcgen05_guardrail_trap_unallocated_columns_being_dealloced:
[----:B------:R-:W-:Y:S05]  /*7ad0*/  BPT.TRAP 0x1 ;  /* 0x000000040000795c */ /* 0x000fea0000300000 */
[----:B------:R-:W-:-:S04]  /*7ae0*/  HFMA2 R3, -RZ, RZ, 0, 0 ;  /* 0x00000000ff037431 */ /* 0x000fc800000001ff */
[----:B------:R-:W-:Y:S05]  /*7af0*/  RET.REL.NODEC R2 `(attn_fwd) ;  /* 0xffffff8402407950 */ /* 0x000fea0003c3ffff */
.L_x_28:
[----:B------:R-:W-:-:S00]  /*7b00*/  BRA `(.L_x_28) ;  /* 0xfffffffc00fc7947 */ /* 0x000fc0000383ffff */
[----:B------:R-:W-:-:S00]  /*7b10*/  NOP ;  /* 0x0000000000007918 */ /* 0x000fc00000000000 */
        /* <DEDUP_REMOVED lines=14> */
.L_x_31:


//--------------------- .nv.global.init           --------------------------
	.section	.nv.global.init,"aw",@progbits
.nv.global.init:
	.type		_$_str,@object
	.size		_$_str,(.L_3 - _$_str)
_$_str:
        /*0000*/ 	.byte	0x5f, 0x5f, 0x43, 0x55, 0x44, 0x41, 0x5f, 0x46, 0x54, 0x5a, 0x00
.L_3:


//--------------------- .nv.shared.attn_fwd       --------------------------
	.section	.nv.shared.attn_fwd,"aw",@nobits
	.sectionflags	@""
	.align	16
	.zero		1024


//--------------------- .nv.shared.reserved.0     --------------------------
	.section	.nv.shared.reserved.0,"aw",@nobits
	.align	8
	.weak		__nv_reservedSMEM_offset_0_alias
	.size		__nv_reservedSMEM_offset_0_alias, 0, 64
	.other		__nv_reservedSMEM_offset_0_alias,@"STO_CUDA_RESERVED_SHARED STV_DEFAULT"
__nv_reservedSMEM_offset_0_alias:
	.zero		0
.nv.shared.reserved.0:
	.zero		64
	.weak		__nv_reservedSMEM_allocation_phase
	.type		__nv_reservedSMEM_allocation_phase,@object
	.size		__nv_reservedSMEM_allocation_phase,(.L_0 - __nv_reservedSMEM_allocation_phase)
__nv_reservedSMEM_allocation_phase:
	.zero		1
.L_0:
	.zero		7
	.weak		__nv_reservedSMEM_devtool_atexit_pc
	.type		__nv_reservedSMEM_devtool_atexit_pc,@object
	.size		__nv_reservedSMEM_devtool_atexit_pc,(__nv_reservedSMEM_allocation_mask - __nv_reservedSMEM_devtool_atexit_pc)
__nv_reservedSMEM_devtool_atexit_pc:
	.zero		8
	.weak		__nv_reservedSMEM_allocation_mask
	.type		__nv_reservedSMEM_allocation_mask,@object
	.size		__nv_reservedSMEM_allocation_mask,(.L_2 - __nv_reservedSMEM_allocation_mask)
__nv_reservedSMEM_allocation_mask:
	.zero		4
.L_2:


//--------------------- .nv.constant0.attn_fwd    --------------------------
	.section	.nv.constant0.attn_fwd,"a",@progbits
	.sectionflags	@""
	.align	4
.nv.constant0.attn_fwd:
	.zero		1032


//--------------------- SYMBOLS --------------------------

	.type		.nv.reservedSmem.offset0,@object
	.size		.nv.reservedSmem.offset0,0x4
	.type		.nv.reservedSmem.cap,@object
	.size		.nv.reservedSmem.cap,0x4
